//
// Generated by NVIDIA NVVM Compiler
//
// Compiler Build ID: CL-36424714
// Cuda compilation tools, release 13.0, V13.0.88
// Based on NVVM 20.0.0
//

.version 9.0
.target sm_100
.address_size 64

	// .globl	_Z22flash_attention_kernelPfS_S_S_S_S_ii
// _ZZ22flash_attention_kernelPfS_S_S_S_S_iiE2qi has been demoted
// _ZZ22flash_attention_kernelPfS_S_S_S_S_iiE2kj has been demoted
// _ZZ22flash_attention_kernelPfS_S_S_S_S_iiE2vj has been demoted
// _ZZ22flash_attention_kernelPfS_S_S_S_S_iiE2oi has been demoted
// _ZZ22flash_attention_kernelPfS_S_S_S_S_iiE2li has been demoted
// _ZZ22flash_attention_kernelPfS_S_S_S_S_iiE2mi has been demoted
// _ZZ22flash_attention_kernelPfS_S_S_S_S_iiE3sij has been demoted
// _ZZ22flash_attention_kernelPfS_S_S_S_S_iiE3pij has been demoted
// _ZZ22flash_attention_kernelPfS_S_S_S_S_iiE3mij has been demoted
// _ZZ22flash_attention_kernelPfS_S_S_S_S_iiE3lij has been demoted
// _ZZ22flash_attention_kernelPfS_S_S_S_S_iiE6mi_new has been demoted
// _ZZ22flash_attention_kernelPfS_S_S_S_S_iiE6li_new has been demoted

.visible .entry _Z22flash_attention_kernelPfS_S_S_S_S_ii(
	.param .u64 .ptr .align 1 _Z22flash_attention_kernelPfS_S_S_S_S_ii_param_0,
	.param .u64 .ptr .align 1 _Z22flash_attention_kernelPfS_S_S_S_S_ii_param_1,
	.param .u64 .ptr .align 1 _Z22flash_attention_kernelPfS_S_S_S_S_ii_param_2,
	.param .u64 .ptr .align 1 _Z22flash_attention_kernelPfS_S_S_S_S_ii_param_3,
	.param .u64 .ptr .align 1 _Z22flash_attention_kernelPfS_S_S_S_S_ii_param_4,
	.param .u64 .ptr .align 1 _Z22flash_attention_kernelPfS_S_S_S_S_ii_param_5,
	.param .u32 _Z22flash_attention_kernelPfS_S_S_S_S_ii_param_6,
	.param .u32 _Z22flash_attention_kernelPfS_S_S_S_S_ii_param_7
)
{
	.reg .pred 	%p<20>;
	.reg .b32 	%r<204>;
	.reg .b32 	%f<442>;
	.reg .b64 	%rd<33>;
	.reg .b64 	%fd<8>;
	// demoted variable
	.shared .align 4 .b8 _ZZ22flash_attention_kernelPfS_S_S_S_S_iiE2qi[8192];
	// demoted variable
	.shared .align 4 .b8 _ZZ22flash_attention_kernelPfS_S_S_S_S_iiE2kj[8192];
	// demoted variable
	.shared .align 4 .b8 _ZZ22flash_attention_kernelPfS_S_S_S_S_iiE2vj[8192];
	// demoted variable
	.shared .align 4 .b8 _ZZ22flash_attention_kernelPfS_S_S_S_S_iiE2oi[8192];
	// demoted variable
	.shared .align 4 .b8 _ZZ22flash_attention_kernelPfS_S_S_S_S_iiE2li[128];
	// demoted variable
	.shared .align 4 .b8 _ZZ22flash_attention_kernelPfS_S_S_S_S_iiE2mi[128];
	// demoted variable
	.shared .align 4 .b8 _ZZ22flash_attention_kernelPfS_S_S_S_S_iiE3sij[4096];
	// demoted variable
	.shared .align 4 .b8 _ZZ22flash_attention_kernelPfS_S_S_S_S_iiE3pij[4096];
	// demoted variable
	.shared .align 4 .b8 _ZZ22flash_attention_kernelPfS_S_S_S_S_iiE3mij[128];
	// demoted variable
	.shared .align 4 .b8 _ZZ22flash_attention_kernelPfS_S_S_S_S_iiE3lij[128];
	// demoted variable
	.shared .align 4 .b8 _ZZ22flash_attention_kernelPfS_S_S_S_S_iiE6mi_new[128];
	// demoted variable
	.shared .align 4 .b8 _ZZ22flash_attention_kernelPfS_S_S_S_S_iiE6li_new[128];
	ld.param.u64 	%rd8, [_Z22flash_attention_kernelPfS_S_S_S_S_ii_param_0];
	ld.param.u64 	%rd9, [_Z22flash_attention_kernelPfS_S_S_S_S_ii_param_1];
	ld.param.u64 	%rd10, [_Z22flash_attention_kernelPfS_S_S_S_S_ii_param_2];
	ld.param.u64 	%rd11, [_Z22flash_attention_kernelPfS_S_S_S_S_ii_param_3];
	ld.param.u64 	%rd12, [_Z22flash_attention_kernelPfS_S_S_S_S_ii_param_4];
	ld.param.u64 	%rd13, [_Z22flash_attention_kernelPfS_S_S_S_S_ii_param_5];
	ld.param.u32 	%r43, [_Z22flash_attention_kernelPfS_S_S_S_S_ii_param_6];
	ld.param.u32 	%r44, [_Z22flash_attention_kernelPfS_S_S_S_S_ii_param_7];
	cvta.to.global.u64 	%rd1, %rd13;
	cvta.to.global.u64 	%rd2, %rd12;
	cvta.to.global.u64 	%rd3, %rd11;
	cvta.to.global.u64 	%rd4, %rd8;
	cvta.to.global.u64 	%rd5, %rd10;
	cvta.to.global.u64 	%rd6, %rd9;
	mov.u32 	%r1, %tid.x;
	mov.u32 	%r2, %tid.y;
	mov.u32 	%r3, %ctaid.y;
	shl.b32 	%r45, %r44, 5;
	add.s32 	%r46, %r45, %r1;
	mad.lo.s32 	%r47, %r46, %r43, %r2;
	mul.wide.s32 	%rd14, %r47, 4;
	add.s64 	%rd15, %rd6, %rd14;
	ld.global.nc.f32 	%f23, [%rd15];
	mul.lo.s32 	%r4, %r43, %r1;
	add.s32 	%r48, %r4, %r2;
	shl.b32 	%r49, %r48, 2;
	mov.u32 	%r50, _ZZ22flash_attention_kernelPfS_S_S_S_S_iiE2kj;
	add.s32 	%r51, %r50, %r49;
	st.shared.f32 	[%r51], %f23;
	add.s64 	%rd16, %rd5, %rd14;
	ld.global.nc.f32 	%f24, [%rd16];
	mov.u32 	%r52, _ZZ22flash_attention_kernelPfS_S_S_S_S_iiE2vj;
	add.s32 	%r53, %r52, %r49;
	st.shared.f32 	[%r53], %f24;
	shl.b32 	%r54, %r3, 5;
	add.s32 	%r5, %r54, %r2;
	mad.lo.s32 	%r55, %r43, %r5, %r1;
	mul.wide.s32 	%rd17, %r55, 4;
	add.s64 	%rd18, %rd4, %rd17;
	ld.global.nc.f32 	%f25, [%rd18];
	mul.lo.s32 	%r6, %r43, %r2;
	add.s32 	%r56, %r6, %r1;
	shl.b32 	%r57, %r56, 2;
	mov.u32 	%r58, _ZZ22flash_attention_kernelPfS_S_S_S_S_iiE2qi;
	add.s32 	%r59, %r58, %r57;
	st.shared.f32 	[%r59], %f25;
	add.s64 	%rd7, %rd3, %rd17;
	ld.global.f32 	%f26, [%rd7];
	mov.u32 	%r60, _ZZ22flash_attention_kernelPfS_S_S_S_S_iiE2oi;
	add.s32 	%r7, %r60, %r57;
	st.shared.f32 	[%r7], %f26;
	setp.ne.s32 	%p1, %r43, 64;
	@%p1 bra 	$L__BB0_2;
	ld.param.u32 	%r194, [_Z22flash_attention_kernelPfS_S_S_S_S_ii_param_7];
	shl.b32 	%r61, %r194, 11;
	shl.b32 	%r62, %r1, 6;
	add.s32 	%r63, %r2, %r62;
	add.s32 	%r64, %r63, %r61;
	add.s32 	%r65, %r64, 32;
	mul.wide.s32 	%rd19, %r65, 4;
	add.s64 	%rd20, %rd6, %rd19;
	ld.global.nc.f32 	%f27, [%rd20];
	shl.b32 	%r66, %r63, 2;
	add.s32 	%r68, %r50, %r66;
	st.shared.f32 	[%r68+128], %f27;
	add.s64 	%rd21, %rd5, %rd19;
	ld.global.nc.f32 	%f28, [%rd21];
	add.s32 	%r70, %r52, %r66;
	st.shared.f32 	[%r70+128], %f28;
	shl.b32 	%r71, %r3, 11;
	shl.b32 	%r72, %r2, 6;
	add.s32 	%r73, %r72, %r1;
	add.s32 	%r74, %r73, %r71;
	mul.wide.u32 	%rd22, %r74, 4;
	add.s64 	%rd23, %rd4, %rd22;
	ld.global.nc.f32 	%f29, [%rd23+128];
	shl.b32 	%r75, %r73, 2;
	add.s32 	%r77, %r58, %r75;
	st.shared.f32 	[%r77+128], %f29;
	add.s64 	%rd24, %rd3, %rd22;
	ld.global.f32 	%f30, [%rd24+128];
	mov.u32 	%r78, _ZZ22flash_attention_kernelPfS_S_S_S_S_iiE2oi;
	add.s32 	%r79, %r78, %r75;
	st.shared.f32 	[%r79+128], %f30;
$L__BB0_2:
	setp.ne.s32 	%p2, %r1, 0;
	shl.b32 	%r80, %r2, 2;
	mov.u32 	%r81, _ZZ22flash_attention_kernelPfS_S_S_S_S_iiE2li;
	add.s32 	%r8, %r81, %r80;
	mov.u32 	%r82, _ZZ22flash_attention_kernelPfS_S_S_S_S_iiE2mi;
	add.s32 	%r9, %r82, %r80;
	@%p2 bra 	$L__BB0_4;
	mul.wide.u32 	%rd25, %r5, 4;
	add.s64 	%rd26, %rd2, %rd25;
	ld.global.f32 	%f31, [%rd26];
	st.shared.f32 	[%r8], %f31;
	add.s64 	%rd27, %rd1, %rd25;
	ld.global.f32 	%f32, [%rd27];
	st.shared.f32 	[%r9], %f32;
$L__BB0_4:
	bar.sync 	0;
	setp.lt.s32 	%p3, %r43, 1;
	mov.f64 	%fd7, 0d0000000000000000;
	@%p3 bra 	$L__BB0_17;
	add.s32 	%r84, %r43, -1;
	and.b32  	%r10, %r43, 7;
	setp.lt.u32 	%p4, %r84, 7;
	mov.f32 	%f437, 0f00000000;
	mov.b32 	%r199, 0;
	@%p4 bra 	$L__BB0_8;
	and.b32  	%r199, %r43, 2147483640;
	neg.s32 	%r197, %r199;
	shl.b32 	%r85, %r6, 2;
	add.s32 	%r87, %r85, %r58;
	add.s32 	%r196, %r87, 16;
	shl.b32 	%r88, %r4, 2;
	add.s32 	%r90, %r88, %r50;
	add.s32 	%r195, %r90, 16;
	mov.f32 	%f437, 0f00000000;
$L__BB0_7:
	.pragma "nounroll";
	ld.shared.f32 	%f36, [%r196+-16];
	ld.shared.f32 	%f37, [%r195+-16];
	fma.rn.f32 	%f38, %f36, %f37, %f437;
	ld.shared.f32 	%f39, [%r196+-12];
	ld.shared.f32 	%f40, [%r195+-12];
	fma.rn.f32 	%f41, %f39, %f40, %f38;
	ld.shared.f32 	%f42, [%r196+-8];
	ld.shared.f32 	%f43, [%r195+-8];
	fma.rn.f32 	%f44, %f42, %f43, %f41;
	ld.shared.f32 	%f45, [%r196+-4];
	ld.shared.f32 	%f46, [%r195+-4];
	fma.rn.f32 	%f47, %f45, %f46, %f44;
	ld.shared.f32 	%f48, [%r196];
	ld.shared.f32 	%f49, [%r195];
	fma.rn.f32 	%f50, %f48, %f49, %f47;
	ld.shared.f32 	%f51, [%r196+4];
	ld.shared.f32 	%f52, [%r195+4];
	fma.rn.f32 	%f53, %f51, %f52, %f50;
	ld.shared.f32 	%f54, [%r196+8];
	ld.shared.f32 	%f55, [%r195+8];
	fma.rn.f32 	%f56, %f54, %f55, %f53;
	ld.shared.f32 	%f57, [%r196+12];
	ld.shared.f32 	%f58, [%r195+12];
	fma.rn.f32 	%f437, %f57, %f58, %f56;
	add.s32 	%r197, %r197, 8;
	add.s32 	%r196, %r196, 32;
	add.s32 	%r195, %r195, 32;
	setp.ne.s32 	%p5, %r197, 0;
	@%p5 bra 	$L__BB0_7;
$L__BB0_8:
	setp.eq.s32 	%p6, %r10, 0;
	@%p6 bra 	$L__BB0_16;
	and.b32  	%r22, %r43, 3;
	setp.lt.u32 	%p7, %r10, 4;
	@%p7 bra 	$L__BB0_11;
	add.s32 	%r91, %r199, %r6;
	shl.b32 	%r92, %r91, 2;
	add.s32 	%r94, %r58, %r92;
	ld.shared.f32 	%f60, [%r94];
	add.s32 	%r95, %r199, %r4;
	shl.b32 	%r96, %r95, 2;
	add.s32 	%r98, %r50, %r96;
	ld.shared.f32 	%f61, [%r98];
	fma.rn.f32 	%f62, %f60, %f61, %f437;
	ld.shared.f32 	%f63, [%r94+4];
	ld.shared.f32 	%f64, [%r98+4];
	fma.rn.f32 	%f65, %f63, %f64, %f62;
	ld.shared.f32 	%f66, [%r94+8];
	ld.shared.f32 	%f67, [%r98+8];
	fma.rn.f32 	%f68, %f66, %f67, %f65;
	ld.shared.f32 	%f69, [%r94+12];
	ld.shared.f32 	%f70, [%r98+12];
	fma.rn.f32 	%f437, %f69, %f70, %f68;
	add.s32 	%r199, %r199, 4;
$L__BB0_11:
	setp.eq.s32 	%p8, %r22, 0;
	@%p8 bra 	$L__BB0_16;
	setp.eq.s32 	%p9, %r22, 1;
	@%p9 bra 	$L__BB0_14;
	add.s32 	%r99, %r199, %r6;
	shl.b32 	%r100, %r99, 2;
	add.s32 	%r102, %r58, %r100;
	ld.shared.f32 	%f72, [%r102];
	add.s32 	%r103, %r199, %r4;
	shl.b32 	%r104, %r103, 2;
	add.s32 	%r106, %r50, %r104;
	ld.shared.f32 	%f73, [%r106];
	fma.rn.f32 	%f74, %f72, %f73, %f437;
	ld.shared.f32 	%f75, [%r102+4];
	ld.shared.f32 	%f76, [%r106+4];
	fma.rn.f32 	%f437, %f75, %f76, %f74;
	add.s32 	%r199, %r199, 2;
$L__BB0_14:
	and.b32  	%r107, %r43, 1;
	setp.eq.b32 	%p10, %r107, 1;
	not.pred 	%p11, %p10;
	@%p11 bra 	$L__BB0_16;
	add.s32 	%r108, %r199, %r6;
	shl.b32 	%r109, %r108, 2;
	add.s32 	%r111, %r58, %r109;
	ld.shared.f32 	%f77, [%r111];
	add.s32 	%r112, %r199, %r4;
	shl.b32 	%r113, %r112, 2;
	add.s32 	%r115, %r50, %r113;
	ld.shared.f32 	%f78, [%r115];
	fma.rn.f32 	%f437, %f77, %f78, %f437;
$L__BB0_16:
	cvt.f64.f32 	%fd7, %f437;
$L__BB0_17:
	setp.ne.s32 	%p12, %r1, 0;
	cvt.rn.f32.s32 	%f79, %r43;
	sqrt.rn.f32 	%f80, %f79;
	cvt.f64.f32 	%fd4, %f80;
	rcp.rn.f64 	%fd5, %fd4;
	mul.f64 	%fd6, %fd7, %fd5;
	cvt.rn.f32.f64 	%f81, %fd6;
	shl.b32 	%r27, %r2, 5;
	add.s32 	%r28, %r27, %r1;
	shl.b32 	%r116, %r28, 2;
	mov.u32 	%r117, _ZZ22flash_attention_kernelPfS_S_S_S_S_iiE3sij;
	add.s32 	%r29, %r117, %r116;
	st.shared.f32 	[%r29], %f81;
	bar.sync 	0;
	mov.u32 	%r119, _ZZ22flash_attention_kernelPfS_S_S_S_S_iiE3mij;
	add.s32 	%r30, %r119, %r80;
	@%p12 bra 	$L__BB0_19;
	shl.b32 	%r120, %r27, 2;
	add.s32 	%r122, %r117, %r120;
	ld.shared.f32 	%f82, [%r122];
	max.f32 	%f83, %f82, 0f00800000;
	ld.shared.f32 	%f84, [%r122+4];
	max.f32 	%f85, %f83, %f84;
	ld.shared.f32 	%f86, [%r122+8];
	max.f32 	%f87, %f85, %f86;
	ld.shared.f32 	%f88, [%r122+12];
	max.f32 	%f89, %f87, %f88;
	ld.shared.f32 	%f90, [%r122+16];
	max.f32 	%f91, %f89, %f90;
	ld.shared.f32 	%f92, [%r122+20];
	max.f32 	%f93, %f91, %f92;
	ld.shared.f32 	%f94, [%r122+24];
	max.f32 	%f95, %f93, %f94;
	ld.shared.f32 	%f96, [%r122+28];
	max.f32 	%f97, %f95, %f96;
	ld.shared.f32 	%f98, [%r122+32];
	max.f32 	%f99, %f97, %f98;
	ld.shared.f32 	%f100, [%r122+36];
	max.f32 	%f101, %f99, %f100;
	ld.shared.f32 	%f102, [%r122+40];
	max.f32 	%f103, %f101, %f102;
	ld.shared.f32 	%f104, [%r122+44];
	max.f32 	%f105, %f103, %f104;
	ld.shared.f32 	%f106, [%r122+48];
	max.f32 	%f107, %f105, %f106;
	ld.shared.f32 	%f108, [%r122+52];
	max.f32 	%f109, %f107, %f108;
	ld.shared.f32 	%f110, [%r122+56];
	max.f32 	%f111, %f109, %f110;
	ld.shared.f32 	%f112, [%r122+60];
	max.f32 	%f113, %f111, %f112;
	ld.shared.f32 	%f114, [%r122+64];
	max.f32 	%f115, %f113, %f114;
	ld.shared.f32 	%f116, [%r122+68];
	max.f32 	%f117, %f115, %f116;
	ld.shared.f32 	%f118, [%r122+72];
	max.f32 	%f119, %f117, %f118;
	ld.shared.f32 	%f120, [%r122+76];
	max.f32 	%f121, %f119, %f120;
	ld.shared.f32 	%f122, [%r122+80];
	max.f32 	%f123, %f121, %f122;
	ld.shared.f32 	%f124, [%r122+84];
	max.f32 	%f125, %f123, %f124;
	ld.shared.f32 	%f126, [%r122+88];
	max.f32 	%f127, %f125, %f126;
	ld.shared.f32 	%f128, [%r122+92];
	max.f32 	%f129, %f127, %f128;
	ld.shared.f32 	%f130, [%r122+96];
	max.f32 	%f131, %f129, %f130;
	ld.shared.f32 	%f132, [%r122+100];
	max.f32 	%f133, %f131, %f132;
	ld.shared.f32 	%f134, [%r122+104];
	max.f32 	%f135, %f133, %f134;
	ld.shared.f32 	%f136, [%r122+108];
	max.f32 	%f137, %f135, %f136;
	ld.shared.f32 	%f138, [%r122+112];
	max.f32 	%f139, %f137, %f138;
	ld.shared.f32 	%f140, [%r122+116];
	max.f32 	%f141, %f139, %f140;
	ld.shared.f32 	%f142, [%r122+120];
	max.f32 	%f143, %f141, %f142;
	ld.shared.f32 	%f144, [%r122+124];
	max.f32 	%f145, %f143, %f144;
	st.shared.f32 	[%r30], %f145;
$L__BB0_19:
	setp.ne.s32 	%p13, %r1, 0;
	bar.sync 	0;
	ld.shared.f32 	%f146, [%r29];
	ld.shared.f32 	%f147, [%r30];
	sub.f32 	%f148, %f146, %f147;
	fma.rn.f32 	%f149, %f148, 0f3BBB989D, 0f3F000000;
	cvt.sat.f32.f32 	%f150, %f149;
	mov.f32 	%f151, 0f4B400001;
	mov.f32 	%f152, 0f437C0000;
	fma.rm.f32 	%f153, %f150, %f152, %f151;
	add.f32 	%f154, %f153, 0fCB40007F;
	neg.f32 	%f155, %f154;
	fma.rn.f32 	%f156, %f148, 0f3FB8AA3B, %f155;
	fma.rn.f32 	%f157, %f148, 0f32A57060, %f156;
	mov.b32 	%r123, %f153;
	shl.b32 	%r124, %r123, 23;
	mov.b32 	%f158, %r124;
	ex2.approx.ftz.f32 	%f159, %f157;
	mul.f32 	%f160, %f159, %f158;
	mov.u32 	%r126, _ZZ22flash_attention_kernelPfS_S_S_S_S_iiE3pij;
	add.s32 	%r127, %r126, %r116;
	st.shared.f32 	[%r127], %f160;
	bar.sync 	0;
	shl.b32 	%r128, %r27, 2;
	add.s32 	%r31, %r126, %r128;
	mov.u32 	%r130, _ZZ22flash_attention_kernelPfS_S_S_S_S_iiE3lij;
	add.s32 	%r32, %r130, %r80;
	@%p13 bra 	$L__BB0_21;
	ld.shared.f32 	%f161, [%r31];
	add.f32 	%f162, %f161, 0f00000000;
	ld.shared.f32 	%f163, [%r31+4];
	add.f32 	%f164, %f162, %f163;
	ld.shared.f32 	%f165, [%r31+8];
	add.f32 	%f166, %f164, %f165;
	ld.shared.f32 	%f167, [%r31+12];
	add.f32 	%f168, %f166, %f167;
	ld.shared.f32 	%f169, [%r31+16];
	add.f32 	%f170, %f168, %f169;
	ld.shared.f32 	%f171, [%r31+20];
	add.f32 	%f172, %f170, %f171;
	ld.shared.f32 	%f173, [%r31+24];
	add.f32 	%f174, %f172, %f173;
	ld.shared.f32 	%f175, [%r31+28];
	add.f32 	%f176, %f174, %f175;
	ld.shared.f32 	%f177, [%r31+32];
	add.f32 	%f178, %f176, %f177;
	ld.shared.f32 	%f179, [%r31+36];
	add.f32 	%f180, %f178, %f179;
	ld.shared.f32 	%f181, [%r31+40];
	add.f32 	%f182, %f180, %f181;
	ld.shared.f32 	%f183, [%r31+44];
	add.f32 	%f184, %f182, %f183;
	ld.shared.f32 	%f185, [%r31+48];
	add.f32 	%f186, %f184, %f185;
	ld.shared.f32 	%f187, [%r31+52];
	add.f32 	%f188, %f186, %f187;
	ld.shared.f32 	%f189, [%r31+56];
	add.f32 	%f190, %f188, %f189;
	ld.shared.f32 	%f191, [%r31+60];
	add.f32 	%f192, %f190, %f191;
	ld.shared.f32 	%f193, [%r31+64];
	add.f32 	%f194, %f192, %f193;
	ld.shared.f32 	%f195, [%r31+68];
	add.f32 	%f196, %f194, %f195;
	ld.shared.f32 	%f197, [%r31+72];
	add.f32 	%f198, %f196, %f197;
	ld.shared.f32 	%f199, [%r31+76];
	add.f32 	%f200, %f198, %f199;
	ld.shared.f32 	%f201, [%r31+80];
	add.f32 	%f202, %f200, %f201;
	ld.shared.f32 	%f203, [%r31+84];
	add.f32 	%f204, %f202, %f203;
	ld.shared.f32 	%f205, [%r31+88];
	add.f32 	%f206, %f204, %f205;
	ld.shared.f32 	%f207, [%r31+92];
	add.f32 	%f208, %f206, %f207;
	ld.shared.f32 	%f209, [%r31+96];
	add.f32 	%f210, %f208, %f209;
	ld.shared.f32 	%f211, [%r31+100];
	add.f32 	%f212, %f210, %f211;
	ld.shared.f32 	%f213, [%r31+104];
	add.f32 	%f214, %f212, %f213;
	ld.shared.f32 	%f215, [%r31+108];
	add.f32 	%f216, %f214, %f215;
	ld.shared.f32 	%f217, [%r31+112];
	add.f32 	%f218, %f216, %f217;
	ld.shared.f32 	%f219, [%r31+116];
	add.f32 	%f220, %f218, %f219;
	ld.shared.f32 	%f221, [%r31+120];
	add.f32 	%f222, %f220, %f221;
	ld.shared.f32 	%f223, [%r31+124];
	add.f32 	%f224, %f222, %f223;
	st.shared.f32 	[%r32], %f224;
$L__BB0_21:
	setp.ne.s32 	%p14, %r1, 0;
	bar.sync 	0;
	mov.u32 	%r132, _ZZ22flash_attention_kernelPfS_S_S_S_S_iiE6mi_new;
	add.s32 	%r33, %r132, %r80;
	mov.u32 	%r133, _ZZ22flash_attention_kernelPfS_S_S_S_S_iiE6li_new;
	add.s32 	%r34, %r133, %r80;
	@%p14 bra 	$L__BB0_23;
	ld.shared.f32 	%f225, [%r9];
	ld.shared.f32 	%f226, [%r30];
	max.f32 	%f227, %f225, %f226;
	st.shared.f32 	[%r33], %f227;
	sub.f32 	%f228, %f225, %f227;
	fma.rn.f32 	%f229, %f228, 0f3BBB989D, 0f3F000000;
	cvt.sat.f32.f32 	%f230, %f229;
	mov.f32 	%f231, 0f4B400001;
	mov.f32 	%f232, 0f437C0000;
	fma.rm.f32 	%f233, %f230, %f232, %f231;
	add.f32 	%f234, %f233, 0fCB40007F;
	neg.f32 	%f235, %f234;
	fma.rn.f32 	%f236, %f228, 0f3FB8AA3B, %f235;
	fma.rn.f32 	%f237, %f228, 0f32A57060, %f236;
	mov.b32 	%r134, %f233;
	shl.b32 	%r135, %r134, 23;
	mov.b32 	%f238, %r135;
	ex2.approx.ftz.f32 	%f239, %f237;
	mul.f32 	%f240, %f239, %f238;
	ld.shared.f32 	%f241, [%r8];
	sub.f32 	%f242, %f226, %f227;
	fma.rn.f32 	%f243, %f242, 0f3BBB989D, 0f3F000000;
	cvt.sat.f32.f32 	%f244, %f243;
	fma.rm.f32 	%f245, %f244, %f232, %f231;
	add.f32 	%f246, %f245, 0fCB40007F;
	neg.f32 	%f247, %f246;
	fma.rn.f32 	%f248, %f242, 0f3FB8AA3B, %f247;
	fma.rn.f32 	%f249, %f242, 0f32A57060, %f248;
	mov.b32 	%r136, %f245;
	shl.b32 	%r137, %r136, 23;
	mov.b32 	%f250, %r137;
	ex2.approx.ftz.f32 	%f251, %f249;
	mul.f32 	%f252, %f251, %f250;
	ld.shared.f32 	%f253, [%r32];
	mul.f32 	%f254, %f253, %f252;
	fma.rn.f32 	%f255, %f241, %f240, %f254;
	st.shared.f32 	[%r34], %f255;
	bar.sync 	0;
$L__BB0_23:
	setp.ne.s32 	%p15, %r43, 64;
	ld.shared.f32 	%f256, [%r8];
	ld.shared.f32 	%f257, [%r9];
	ld.shared.f32 	%f258, [%r33];
	sub.f32 	%f259, %f257, %f258;
	fma.rn.f32 	%f260, %f259, 0f3BBB989D, 0f3F000000;
	cvt.sat.f32.f32 	%f261, %f260;
	mov.f32 	%f262, 0f4B400001;
	mov.f32 	%f263, 0f437C0000;
	fma.rm.f32 	%f264, %f261, %f263, %f262;
	add.f32 	%f265, %f264, 0fCB40007F;
	neg.f32 	%f266, %f265;
	fma.rn.f32 	%f267, %f259, 0f3FB8AA3B, %f266;
	fma.rn.f32 	%f268, %f259, 0f32A57060, %f267;
	mov.b32 	%r138, %f264;
	shl.b32 	%r139, %r138, 23;
	mov.b32 	%f269, %r139;
	ex2.approx.ftz.f32 	%f270, %f268;
	mul.f32 	%f271, %f270, %f269;
	mul.f32 	%f13, %f256, %f271;
	ld.shared.f32 	%f272, [%r30];
	sub.f32 	%f273, %f272, %f258;
	fma.rn.f32 	%f274, %f273, 0f3BBB989D, 0f3F000000;
	cvt.sat.f32.f32 	%f275, %f274;
	fma.rm.f32 	%f276, %f275, %f263, %f262;
	add.f32 	%f277, %f276, 0fCB40007F;
	neg.f32 	%f278, %f277;
	fma.rn.f32 	%f279, %f273, 0f3FB8AA3B, %f278;
	fma.rn.f32 	%f280, %f273, 0f32A57060, %f279;
	mov.b32 	%r140, %f276;
	shl.b32 	%r141, %r140, 23;
	mov.b32 	%f281, %r141;
	ex2.approx.ftz.f32 	%f282, %f280;
	mul.f32 	%f14, %f282, %f281;
	@%p15 bra 	$L__BB0_26;
	shl.b32 	%r178, %r1, 2;
	add.s32 	%r180, %r178, %r52;
	add.s32 	%r203, %r180, 1024;
	shl.b32 	%r181, %r2, 7;
	mov.u32 	%r182, _ZZ22flash_attention_kernelPfS_S_S_S_S_iiE3pij;
	add.s32 	%r183, %r181, %r182;
	add.s32 	%r201, %r183, 16;
	mov.f32 	%f440, 0f00000000;
	mov.b32 	%r202, 1024;
	mov.f32 	%f441, %f440;
$L__BB0_25:
	ld.shared.f32 	%f380, [%r201+-16];
	ld.shared.f32 	%f381, [%r203+-1024];
	fma.rn.f32 	%f382, %f380, %f381, %f441;
	ld.shared.f32 	%f383, [%r203+-896];
	fma.rn.f32 	%f384, %f380, %f383, %f440;
	ld.shared.f32 	%f385, [%r201+-12];
	ld.shared.f32 	%f386, [%r203+-768];
	fma.rn.f32 	%f387, %f385, %f386, %f382;
	ld.shared.f32 	%f388, [%r203+-640];
	fma.rn.f32 	%f389, %f385, %f388, %f384;
	ld.shared.f32 	%f390, [%r201+-8];
	ld.shared.f32 	%f391, [%r203+-512];
	fma.rn.f32 	%f392, %f390, %f391, %f387;
	ld.shared.f32 	%f393, [%r203+-384];
	fma.rn.f32 	%f394, %f390, %f393, %f389;
	ld.shared.f32 	%f395, [%r201+-4];
	ld.shared.f32 	%f396, [%r203+-256];
	fma.rn.f32 	%f397, %f395, %f396, %f392;
	ld.shared.f32 	%f398, [%r203+-128];
	fma.rn.f32 	%f399, %f395, %f398, %f394;
	ld.shared.f32 	%f400, [%r201];
	ld.shared.f32 	%f401, [%r203];
	fma.rn.f32 	%f402, %f400, %f401, %f397;
	ld.shared.f32 	%f403, [%r203+128];
	fma.rn.f32 	%f404, %f400, %f403, %f399;
	ld.shared.f32 	%f405, [%r201+4];
	ld.shared.f32 	%f406, [%r203+256];
	fma.rn.f32 	%f407, %f405, %f406, %f402;
	ld.shared.f32 	%f408, [%r203+384];
	fma.rn.f32 	%f409, %f405, %f408, %f404;
	ld.shared.f32 	%f410, [%r201+8];
	ld.shared.f32 	%f411, [%r203+512];
	fma.rn.f32 	%f412, %f410, %f411, %f407;
	ld.shared.f32 	%f413, [%r203+640];
	fma.rn.f32 	%f414, %f410, %f413, %f409;
	ld.shared.f32 	%f415, [%r201+12];
	ld.shared.f32 	%f416, [%r203+768];
	fma.rn.f32 	%f441, %f415, %f416, %f412;
	ld.shared.f32 	%f417, [%r203+896];
	fma.rn.f32 	%f440, %f415, %f417, %f414;
	add.s32 	%r203, %r203, 2048;
	add.s32 	%r202, %r202, 2048;
	add.s32 	%r201, %r201, 32;
	setp.eq.s32 	%p16, %r202, 9216;
	@%p16 bra 	$L__BB0_27;
	bra.uni 	$L__BB0_25;
$L__BB0_26:
	ld.shared.f32 	%f284, [%r31];
	shl.b32 	%r142, %r1, 2;
	add.s32 	%r144, %r52, %r142;
	ld.shared.f32 	%f285, [%r144];
	fma.rn.f32 	%f286, %f284, %f285, 0f00000000;
	ld.shared.f32 	%f287, [%r31+4];
	shl.b32 	%r145, %r43, 2;
	add.s32 	%r146, %r144, %r145;
	ld.shared.f32 	%f288, [%r146];
	fma.rn.f32 	%f289, %f287, %f288, %f286;
	ld.shared.f32 	%f290, [%r31+8];
	add.s32 	%r147, %r146, %r145;
	ld.shared.f32 	%f291, [%r147];
	fma.rn.f32 	%f292, %f290, %f291, %f289;
	ld.shared.f32 	%f293, [%r31+12];
	add.s32 	%r148, %r147, %r145;
	ld.shared.f32 	%f294, [%r148];
	fma.rn.f32 	%f295, %f293, %f294, %f292;
	ld.shared.f32 	%f296, [%r31+16];
	add.s32 	%r149, %r148, %r145;
	ld.shared.f32 	%f297, [%r149];
	fma.rn.f32 	%f298, %f296, %f297, %f295;
	ld.shared.f32 	%f299, [%r31+20];
	add.s32 	%r150, %r149, %r145;
	ld.shared.f32 	%f300, [%r150];
	fma.rn.f32 	%f301, %f299, %f300, %f298;
	ld.shared.f32 	%f302, [%r31+24];
	add.s32 	%r151, %r150, %r145;
	ld.shared.f32 	%f303, [%r151];
	fma.rn.f32 	%f304, %f302, %f303, %f301;
	ld.shared.f32 	%f305, [%r31+28];
	add.s32 	%r152, %r151, %r145;
	ld.shared.f32 	%f306, [%r152];
	fma.rn.f32 	%f307, %f305, %f306, %f304;
	ld.shared.f32 	%f308, [%r31+32];
	add.s32 	%r153, %r152, %r145;
	ld.shared.f32 	%f309, [%r153];
	fma.rn.f32 	%f310, %f308, %f309, %f307;
	ld.shared.f32 	%f311, [%r31+36];
	add.s32 	%r154, %r153, %r145;
	ld.shared.f32 	%f312, [%r154];
	fma.rn.f32 	%f313, %f311, %f312, %f310;
	ld.shared.f32 	%f314, [%r31+40];
	add.s32 	%r155, %r154, %r145;
	ld.shared.f32 	%f315, [%r155];
	fma.rn.f32 	%f316, %f314, %f315, %f313;
	ld.shared.f32 	%f317, [%r31+44];
	add.s32 	%r156, %r155, %r145;
	ld.shared.f32 	%f318, [%r156];
	fma.rn.f32 	%f319, %f317, %f318, %f316;
	ld.shared.f32 	%f320, [%r31+48];
	add.s32 	%r157, %r156, %r145;
	ld.shared.f32 	%f321, [%r157];
	fma.rn.f32 	%f322, %f320, %f321, %f319;
	ld.shared.f32 	%f323, [%r31+52];
	add.s32 	%r158, %r157, %r145;
	ld.shared.f32 	%f324, [%r158];
	fma.rn.f32 	%f325, %f323, %f324, %f322;
	ld.shared.f32 	%f326, [%r31+56];
	add.s32 	%r159, %r158, %r145;
	ld.shared.f32 	%f327, [%r159];
	fma.rn.f32 	%f328, %f326, %f327, %f325;
	ld.shared.f32 	%f329, [%r31+60];
	add.s32 	%r160, %r159, %r145;
	ld.shared.f32 	%f330, [%r160];
	fma.rn.f32 	%f331, %f329, %f330, %f328;
	ld.shared.f32 	%f332, [%r31+64];
	add.s32 	%r161, %r160, %r145;
	ld.shared.f32 	%f333, [%r161];
	fma.rn.f32 	%f334, %f332, %f333, %f331;
	ld.shared.f32 	%f335, [%r31+68];
	add.s32 	%r162, %r161, %r145;
	ld.shared.f32 	%f336, [%r162];
	fma.rn.f32 	%f337, %f335, %f336, %f334;
	ld.shared.f32 	%f338, [%r31+72];
	add.s32 	%r163, %r162, %r145;
	ld.shared.f32 	%f339, [%r163];
	fma.rn.f32 	%f340, %f338, %f339, %f337;
	ld.shared.f32 	%f341, [%r31+76];
	add.s32 	%r164, %r163, %r145;
	ld.shared.f32 	%f342, [%r164];
	fma.rn.f32 	%f343, %f341, %f342, %f340;
	ld.shared.f32 	%f344, [%r31+80];
	add.s32 	%r165, %r164, %r145;
	ld.shared.f32 	%f345, [%r165];
	fma.rn.f32 	%f346, %f344, %f345, %f343;
	ld.shared.f32 	%f347, [%r31+84];
	add.s32 	%r166, %r165, %r145;
	ld.shared.f32 	%f348, [%r166];
	fma.rn.f32 	%f349, %f347, %f348, %f346;
	ld.shared.f32 	%f350, [%r31+88];
	add.s32 	%r167, %r166, %r145;
	ld.shared.f32 	%f351, [%r167];
	fma.rn.f32 	%f352, %f350, %f351, %f349;
	ld.shared.f32 	%f353, [%r31+92];
	add.s32 	%r168, %r167, %r145;
	ld.shared.f32 	%f354, [%r168];
	fma.rn.f32 	%f355, %f353, %f354, %f352;
	ld.shared.f32 	%f356, [%r31+96];
	add.s32 	%r169, %r168, %r145;
	ld.shared.f32 	%f357, [%r169];
	fma.rn.f32 	%f358, %f356, %f357, %f355;
	ld.shared.f32 	%f359, [%r31+100];
	add.s32 	%r170, %r169, %r145;
	ld.shared.f32 	%f360, [%r170];
	fma.rn.f32 	%f361, %f359, %f360, %f358;
	ld.shared.f32 	%f362, [%r31+104];
	add.s32 	%r171, %r170, %r145;
	ld.shared.f32 	%f363, [%r171];
	fma.rn.f32 	%f364, %f362, %f363, %f361;
	ld.shared.f32 	%f365, [%r31+108];
	add.s32 	%r172, %r171, %r145;
	ld.shared.f32 	%f366, [%r172];
	fma.rn.f32 	%f367, %f365, %f366, %f364;
	ld.shared.f32 	%f368, [%r31+112];
	add.s32 	%r173, %r172, %r145;
	ld.shared.f32 	%f369, [%r173];
	fma.rn.f32 	%f370, %f368, %f369, %f367;
	ld.shared.f32 	%f371, [%r31+116];
	add.s32 	%r174, %r173, %r145;
	ld.shared.f32 	%f372, [%r174];
	fma.rn.f32 	%f373, %f371, %f372, %f370;
	ld.shared.f32 	%f374, [%r31+120];
	add.s32 	%r175, %r174, %r145;
	ld.shared.f32 	%f375, [%r175];
	fma.rn.f32 	%f376, %f374, %f375, %f373;
	ld.shared.f32 	%f377, [%r31+124];
	add.s32 	%r176, %r175, %r145;
	ld.shared.f32 	%f378, [%r176];
	fma.rn.f32 	%f441, %f377, %f378, %f376;
	mov.f32 	%f440, 0f00000000;
$L__BB0_27:
	setp.ne.s32 	%p17, %r43, 64;
	ld.shared.f32 	%f418, [%r7];
	mul.f32 	%f419, %f13, %f418;
	fma.rn.f32 	%f420, %f14, %f441, %f419;
	ld.shared.f32 	%f22, [%r34];
	div.rn.f32 	%f421, %f420, %f22;
	st.shared.f32 	[%r7], %f421;
	@%p17 bra 	$L__BB0_29;
	add.s32 	%r184, %r28, %r27;
	shl.b32 	%r185, %r184, 2;
	mov.u32 	%r186, _ZZ22flash_attention_kernelPfS_S_S_S_S_iiE2oi;
	add.s32 	%r187, %r186, %r185;
	ld.shared.f32 	%f422, [%r187+128];
	mul.f32 	%f423, %f13, %f422;
	fma.rn.f32 	%f424, %f14, %f440, %f423;
	div.rn.f32 	%f425, %f424, %f22;
	st.shared.f32 	[%r187+128], %f425;
$L__BB0_29:
	setp.ne.s32 	%p18, %r43, 64;
	bar.sync 	0;
	ld.shared.f32 	%f426, [%r7];
	st.global.f32 	[%rd7], %f426;
	@%p18 bra 	$L__BB0_31;
	add.s32 	%r188, %r28, %r27;
	shl.b32 	%r189, %r188, 2;
	mov.u32 	%r190, _ZZ22flash_attention_kernelPfS_S_S_S_S_iiE2oi;
	add.s32 	%r191, %r190, %r189;
	ld.shared.f32 	%f427, [%r191+128];
	shl.b32 	%r192, %r3, 11;
	add.s32 	%r193, %r188, %r192;
	mul.wide.u32 	%rd28, %r193, 4;
	add.s64 	%rd29, %rd3, %rd28;
	st.global.f32 	[%rd29+128], %f427;
$L__BB0_31:
	setp.ne.s32 	%p19, %r1, 0;
	@%p19 bra 	$L__BB0_33;
	ld.shared.f32 	%f428, [%r34];
	mul.wide.u32 	%rd30, %r5, 4;
	add.s64 	%rd31, %rd2, %rd30;
	st.global.f32 	[%rd31], %f428;
	ld.shared.f32 	%f429, [%r33];
	add.s64 	%rd32, %rd1, %rd30;
	st.global.f32 	[%rd32], %f429;
$L__BB0_33:
	ret;

}


// ===== COMPILED SASS (sm_100) =====

	.target	sm_100

	.elftype	@"ET_EXEC"


//--------------------- .note.nv.tkinfo           --------------------------
	.section	.note.nv.tkinfo,"",@"SHT_NOTE"
	.sectionflags	@"SHF_NOTE_NV_TKINFO"
	.tkinfo
        /*0018*/ 	.word	0x00000002
        /*0030*/ 	.string	""
        /*0030*/ 	.string	"ptxas"
        /*0030*/ 	.string	"Cuda compilation tools, release 13.0, V13.0.88"
        /*0030*/ 	.string	"Build cuda_13.0.r13.0/compiler.36424714_0"
        /*0030*/ 	.string	"-arch sm_100 -m 64 "



//--------------------- .note.nv.cuinfo           --------------------------
	.section	.note.nv.cuinfo,"",@"SHT_NOTE"
	.sectionflags	@"SHF_NOTE_NV_CUINFO"
        /*0018*/ 	.short	0x0002
        /*001a*/ 	.short	0x0064
        /*001c*/ 	.short	0x0082
	.zero		2


//--------------------- .nv.info                  --------------------------
	.section	.nv.info,"",@"SHT_CUDA_INFO"
	.align	4


	//----- nvinfo : EIATTR_REGCOUNT
	.align		4
        /*0000*/ 	.byte	0x04, 0x2f
        /*0002*/ 	.short	(.L_1 - .L_0)
	.align		4
.L_0:
        /*0004*/ 	.word	index@(_Z22flash_attention_kernelPfS_S_S_S_S_ii)
        /*0008*/ 	.word	0x00000020


	//----- nvinfo : EIATTR_FRAME_SIZE
	.align		4
.L_1:
        /*000c*/ 	.byte	0x04, 0x11
        /*000e*/ 	.short	(.L_3 - .L_2)
	.align		4
.L_2:
        /*0010*/ 	.word	index@($__internal_2_$__cuda_sm3x_div_rn_noftz_f32_slowpath)
        /*0014*/ 	.word	0x00000000


	//----- nvinfo : EIATTR_FRAME_SIZE
	.align		4
.L_3:
        /*0018*/ 	.byte	0x04, 0x11
        /*001a*/ 	.short	(.L_5 - .L_4)
	.align		4
.L_4:
        /*001c*/ 	.word	index@($__internal_1_$__cuda_sm20_sqrt_rn_f32_slowpath)
        /*0020*/ 	.word	0x00000000


	//----- nvinfo : EIATTR_FRAME_SIZE
	.align		4
.L_5:
        /*0024*/ 	.byte	0x04, 0x11
        /*0026*/ 	.short	(.L_7 - .L_6)
	.align		4
.L_6:
        /*0028*/ 	.word	index@($__internal_0_$__cuda_sm20_dblrcp_rn_slowpath_v3)
        /*002c*/ 	.word	0x00000000


	//----- nvinfo : EIATTR_FRAME_SIZE
	.align		4
.L_7:
        /*0030*/ 	.byte	0x04, 0x11
        /*0032*/ 	.short	(.L_9 - .L_8)
	.align		4
.L_8:
        /*0034*/ 	.word	index@(_Z22flash_attention_kernelPfS_S_S_S_S_ii)
        /*0038*/ 	.word	0x00000000


	//----- nvinfo : EIATTR_MIN_STACK_SIZE
	.align		4
.L_9:
        /*003c*/ 	.byte	0x04, 0x12
        /*003e*/ 	.short	(.L_11 - .L_10)
	.align		4
.L_10:
        /*0040*/ 	.word	index@(_Z22flash_attention_kernelPfS_S_S_S_S_ii)
        /*0044*/ 	.word	0x00000000
.L_11:


//--------------------- .nv.compat                --------------------------
	.section	.nv.compat,"",@"SHT_CUDA_COMPAT_INFO"
	.align	4
        /*0000*/ 	.byte	0x02, 0x09, 0x00, 0x00, 0x02, 0x02, 0x01, 0x00, 0x02, 0x05, 0x05, 0x00, 0x03, 0x07, 0x01, 0x01
        /*0010*/ 	.byte	0x02, 0x03, 0x00, 0x00, 0x02, 0x06, 0x01, 0x00, 0x04, 0x0b, 0x08, 0x00, 0x01, 0x00, 0x00, 0x00
        /*0020*/ 	.byte	0x00, 0x00, 0x00, 0x00


//--------------------- .nv.info._Z22flash_attention_kernelPfS_S_S_S_S_ii --------------------------
	.section	.nv.info._Z22flash_attention_kernelPfS_S_S_S_S_ii,"",@"SHT_CUDA_INFO"
	.sectionflags	@""
	.align	4


	//----- nvinfo : EIATTR_CUDA_API_VERSION
	.align		4
        /*0000*/ 	.byte	0x04, 0x37
        /*0002*/ 	.short	(.L_13 - .L_12)
.L_12:
        /*0004*/ 	.word	0x00000082


	//----- nvinfo : EIATTR_KPARAM_INFO
	.align		4
.L_13:
        /*0008*/ 	.byte	0x04, 0x17
        /*000a*/ 	.short	(.L_15 - .L_14)
.L_14:
        /*000c*/ 	.word	0x00000000
        /*0010*/ 	.short	0x0007
        /*0012*/ 	.short	0x0034
        /*0014*/ 	.byte	0x00, 0xf0, 0x11, 0x00


	//----- nvinfo : EIATTR_KPARAM_INFO
	.align		4
.L_15:
        /*0018*/ 	.byte	0x04, 0x17
        /*001a*/ 	.short	(.L_17 - .L_16)
.L_16:
        /*001c*/ 	.word	0x00000000
        /*0020*/ 	.short	0x0006
        /*0022*/ 	.short	0x0030
        /*0024*/ 	.byte	0x00, 0xf0, 0x11, 0x00


	//----- nvinfo : EIATTR_KPARAM_INFO
	.align		4
.L_17:
        /*0028*/ 	.byte	0x04, 0x17
        /*002a*/ 	.short	(.L_19 - .L_18)
.L_18:
        /*002c*/ 	.word	0x00000000
        /*0030*/ 	.short	0x0005
        /*0032*/ 	.short	0x0028
        /*0034*/ 	.byte	0x00, 0xf5, 0x21, 0x00


	//----- nvinfo : EIATTR_KPARAM_INFO
	.align		4
.L_19:
        /*0038*/ 	.byte	0x04, 0x17
        /*003a*/ 	.short	(.L_21 - .L_20)
.L_20:
        /*003c*/ 	.word	0x00000000
        /*0040*/ 	.short	0x0004
        /*0042*/ 	.short	0x0020
        /*0044*/ 	.byte	0x00, 0xf5, 0x21, 0x00


	//----- nvinfo : EIATTR_KPARAM_INFO
	.align		4
.L_21:
        /*0048*/ 	.byte	0x04, 0x17
        /*004a*/ 	.short	(.L_23 - .L_22)
.L_22:
        /*004c*/ 	.word	0x00000000
        /*0050*/ 	.short	0x0003
        /*0052*/ 	.short	0x0018
        /*0054*/ 	.byte	0x00, 0xf5, 0x21, 0x00


	//----- nvinfo : EIATTR_KPARAM_INFO
	.align		4
.L_23:
        /*0058*/ 	.byte	0x04, 0x17
        /*005a*/ 	.short	(.L_25 - .L_24)
.L_24:
        /*005c*/ 	.word	0x00000000
        /*0060*/ 	.short	0x0002
        /*0062*/ 	.short	0x0010
        /*0064*/ 	.byte	0x00, 0xf5, 0x21, 0x00


	//----- nvinfo : EIATTR_KPARAM_INFO
	.align		4
.L_25:
        /*0068*/ 	.byte	0x04, 0x17
        /*006a*/ 	.short	(.L_27 - .L_26)
.L_26:
        /*006c*/ 	.word	0x00000000
        /*0070*/ 	.short	0x0001
        /*0072*/ 	.short	0x0008
        /*0074*/ 	.byte	0x00, 0xf5, 0x21, 0x00


	//----- nvinfo : EIATTR_KPARAM_INFO
	.align		4
.L_27:
        /*0078*/ 	.byte	0x04, 0x17
        /*007a*/ 	.short	(.L_29 - .L_28)
.L_28:
        /*007c*/ 	.word	0x00000000
        /*0080*/ 	.short	0x0000
        /*0082*/ 	.short	0x0000
        /*0084*/ 	.byte	0x00, 0xf5, 0x21, 0x00


	//----- nvinfo : EIATTR_SPARSE_MMA_MASK
	.align		4
.L_29:
        /*0088*/ 	.byte	0x03, 0x50
        /*008a*/ 	.short	0x0000


	//----- nvinfo : EIATTR_MAXREG_COUNT
	.align		4
        /*008c*/ 	.byte	0x03, 0x1b
        /*008e*/ 	.short	0x00ff


	//----- nvinfo : EIATTR_NUM_BARRIERS
	.align		4
        /*0090*/ 	.byte	0x02, 0x4c
        /*0092*/ 	.byte	0x01
	.zero		1


	//----- nvinfo : EIATTR_MERCURY_ISA_VERSION
	.align		4
        /*0094*/ 	.byte	0x03, 0x5f
        /*0096*/ 	.short	0x0101


	//----- nvinfo : EIATTR_VRC_CTA_INIT_COUNT
	.align		4
        /*0098*/ 	.byte	0x02, 0x4a
	.zero		1
	.zero		1


	//----- nvinfo : EIATTR_EXIT_INSTR_OFFSETS
	.align		4
        /*009c*/ 	.byte	0x04, 0x1c
        /*009e*/ 	.short	(.L_31 - .L_30)


	//   ....[0]....
.L_30:
        /*00a0*/ 	.word	0x00002aa0


	//   ....[1]....
        /*00a4*/ 	.word	0x00002b30


	//----- nvinfo : EIATTR_CRS_STACK_SIZE
	.align		4
.L_31:
        /*00a8*/ 	.byte	0x04, 0x1e
        /*00aa*/ 	.short	(.L_33 - .L_32)
.L_32:
        /*00ac*/ 	.word	0x00000000


	//----- nvinfo : EIATTR_CBANK_PARAM_SIZE
	.align		4
.L_33:
        /*00b0*/ 	.byte	0x03, 0x19
        /*00b2*/ 	.short	0x0038


	//----- nvinfo : EIATTR_PARAM_CBANK
	.align		4
        /*00b4*/ 	.byte	0x04, 0x0a
        /*00b6*/ 	.short	(.L_35 - .L_34)
	.align		4
.L_34:
        /*00b8*/ 	.word	index@(.nv.constant0._Z22flash_attention_kernelPfS_S_S_S_S_ii)
        /*00bc*/ 	.short	0x0380
        /*00be*/ 	.short	0x0038


	//----- nvinfo : EIATTR_SW_WAR
	.align		4
.L_35:
        /*00c0*/ 	.byte	0x04, 0x36
        /*00c2*/ 	.short	(.L_37 - .L_36)
.L_36:
        /*00c4*/ 	.word	0x00000008
.L_37:


//--------------------- .nv.callgraph             --------------------------
	.section	.nv.callgraph,"",@"SHT_CUDA_CALLGRAPH"
	.align	4
	.sectionentsize	8
	.align		4
        /*0000*/ 	.word	0x00000000
	.align		4
        /*0004*/ 	.word	0xffffffff
	.align		4
        /*0008*/ 	.word	0x00000000
	.align		4
        /*000c*/ 	.word	0xfffffffe
	.align		4
        /*0010*/ 	.word	0x00000000
	.align		4
        /*0014*/ 	.word	0xfffffffd
	.align		4
        /*0018*/ 	.word	0x00000000
	.align		4
        /*001c*/ 	.word	0xfffffffc


//--------------------- .text._Z22flash_attention_kernelPfS_S_S_S_S_ii --------------------------
	.section	.text._Z22flash_attention_kernelPfS_S_S_S_S_ii,"ax",@progbits
	.align	128
        .global         _Z22flash_attention_kernelPfS_S_S_S_S_ii
        .type           _Z22flash_attention_kernelPfS_S_S_S_S_ii,@function
        .size           _Z22flash_attention_kernelPfS_S_S_S_S_ii,(.L_x_41 - _Z22flash_attention_kernelPfS_S_S_S_S_ii)
        .other          _Z22flash_attention_kernelPfS_S_S_S_S_ii,@"STO_CUDA_ENTRY STV_DEFAULT"
_Z22flash_attention_kernelPfS_S_S_S_S_ii:
.text._Z22flash_attention_kernelPfS_S_S_S_S_ii:
[----:B------:R-:W-:Y:S01]  /*0000*/  LDC R1, c[0x0][0x37c] ;  /* 0x0000df00ff017b82 */ /* 0x000fe20000000800 */
[----:B------:R-:W0:Y:S07]  /*0010*/  S2R R3, SR_TID.X ;  /* 0x0000000000037919 */ /* 0x000e2e0000002100 */
[----:B------:R-:W0:Y:S01]  /*0020*/  LDC.64 R6, c[0x0][0x3b0] ;  /* 0x0000ec00ff067b82 */ /* 0x000e220000000a00 */
[----:B------:R-:W1:Y:S01]  /*0030*/  LDCU.64 UR10, c[0x0][0x358] ;  /* 0x00006b00ff0a77ac */ /* 0x000e620008000a00 */
[----:B------:R-:W2:Y:S01]  /*0040*/  S2R R0, SR_TID.Y ;  /* 0x0000000000007919 */ /* 0x000ea20000002200 */
[----:B------:R-:W3:Y:S05]  /*0050*/  S2R R5, SR_CTAID.Y ;  /* 0x0000000000057919 */ /* 0x000eea0000002600 */
[----:B------:R-:W4:Y:S08]  /*0060*/  LDC.64 R12, c[0x0][0x388] ;  /* 0x0000e200ff0c7b82 */ /* 0x000f300000000a00 */
[----:B------:R-:W5:Y:S08]  /*0070*/  LDC.64 R16, c[0x0][0x390] ;  /* 0x0000e400ff107b82 */ /* 0x000f700000000a00 */
[----:B------:R-:W5:Y:S01]  /*0080*/  LDC.64 R8, c[0x0][0x380] ;  /* 0x0000e000ff087b82 */ /* 0x000f620000000a00 */
[----:B0-----:R-:W-:-:S07]  /*0090*/  LEA R15, R7, R3, 0x5 ;  /* 0x00000003070f7211 */ /* 0x001fce00078e28ff */
[----:B------:R-:W0:Y:S01]  /*00a0*/  LDC.64 R10, c[0x0][0x398] ;  /* 0x0000e600ff0a7b82 */ /* 0x000e220000000a00 */
[----:B--2---:R-:W-:Y:S01]  /*00b0*/  IMAD R23, R15, R6, R0 ;  /* 0x000000060f177224 */ /* 0x004fe200078e0200 */
[----:B---3--:R-:W-:-:S03]  /*00c0*/  LEA R4, R5, R0, 0x5 ;  /* 0x0000000005047211 */ /* 0x008fc600078e28ff */
[----:B----4-:R-:W-:-:S04]  /*00d0*/  IMAD.WIDE R14, R23, 0x4, R12 ;  /* 0x00000004170e7825 */ /* 0x010fc800078e020c */
[----:B------:R-:W-:Y:S01]  /*00e0*/  IMAD R25, R4, R6, R3 ;  /* 0x0000000604197224 */ /* 0x000fe200078e0203 */
[----:B-1----:R1:W2:Y:S01]  /*00f0*/  LDG.E.CONSTANT R20, desc[UR10][R14.64] ;  /* 0x0000000a0e147981 */ /* 0x0022a2000c1e9900 */
[----:B-----5:R-:W-:-:S04]  /*0100*/  IMAD.WIDE R22, R23, 0x4, R16 ;  /* 0x0000000417167825 */ /* 0x020fc800078e0210 */
[C---:B------:R-:W-:Y:S01]  /*0110*/  IMAD.WIDE R18, R25.reuse, 0x4, R8 ;  /* 0x0000000419127825 */ /* 0x040fe200078e0208 */
[----:B------:R3:W4:Y:S03]  /*0120*/  LDG.E.CONSTANT R21, desc[UR10][R22.64] ;  /* 0x0000000a16157981 */ /* 0x000726000c1e9900 */
[----:B0-----:R-:W-:Y:S02]  /*0130*/  IMAD.WIDE R24, R25, 0x4, R10 ;  /* 0x0000000419187825 */ /* 0x001fe400078e020a */
[----:B------:R0:W5:Y:S04]  /*0140*/  LDG.E.CONSTANT R19, desc[UR10][R18.64] ;  /* 0x0000000a12137981 */ /* 0x000168000c1e9900 */
[----:B------:R-:W5:Y:S01]  /*0150*/  LDG.E R27, desc[UR10][R24.64] ;  /* 0x0000000a181b7981 */ /* 0x000f62000c1e1900 */
[----:B------:R-:W0:Y:S01]  /*0160*/  S2UR UR8, SR_CgaCtaId ;  /* 0x00000000000879c3 */ /* 0x000e220000008800 */
[----:B------:R-:W-:Y:S01]  /*0170*/  UMOV UR4, 0x400 ;  /* 0x0000040000047882 */ /* 0x000fe20000000000 */
[----:B-1----:R-:W-:Y:S01]  /*0180*/  IMAD R15, R3, R6, RZ ;  /* 0x00000006030f7224 */ /* 0x002fe200078e02ff */
[----:B------:R-:W-:-:S02]  /*0190*/  UIADD3 UR5, UPT, UPT, UR4, 0x2000, URZ ;  /* 0x0000200004057890 */ /* 0x000fc4000fffe0ff */
[----:B------:R-:W-:Y:S01]  /*01a0*/  UIADD3 UR6, UPT, UPT, UR4, 0x4000, URZ ;  /* 0x0000400004067890 */ /* 0x000fe2000fffe0ff */
[----:B------:R-:W-:Y:S01]  /*01b0*/  IMAD R14, R0, R6, RZ ;  /* 0x00000006000e7224 */ /* 0x000fe200078e02ff */
[----:B------:R-:W-:Y:S01]  /*01c0*/  UIADD3 UR7, UPT, UPT, UR4, 0x6000, URZ ;  /* 0x0000600004077890 */ /* 0x000fe2000fffe0ff */
[----:B------:R-:W-:-:S03]  /*01d0*/  IADD3 R2, PT, PT, R15, R0, RZ ;  /* 0x000000000f027210 */ /* 0x000fc60007ffe0ff */
[----:B---3--:R-:W-:Y:S01]  /*01e0*/  IADD3 R22, PT, PT, R14, R3, RZ ;  /* 0x000000030e167210 */ /* 0x008fe20007ffe0ff */
[----:B0-----:R-:W-:Y:S02]  /*01f0*/  ULEA UR5, UR8, UR5, 0x18 ;  /* 0x0000000508057291 */ /* 0x001fe4000f8ec0ff */
[----:B------:R-:W-:Y:S02]  /*0200*/  ULEA UR6, UR8, UR6, 0x18 ;  /* 0x0000000608067291 */ /* 0x000fe4000f8ec0ff */
[----:B------:R-:W-:Y:S02]  /*0210*/  ULEA UR9, UR8, UR4, 0x18 ;  /* 0x0000000408097291 */ /* 0x000fe4000f8ec0ff */
[----:B------:R-:W-:Y:S01]  /*0220*/  ULEA UR7, UR8, UR7, 0x18 ;  /* 0x0000000708077291 */ /* 0x000fe2000f8ec0ff */
[C---:B------:R-:W-:Y:S02]  /*0230*/  LEA R23, R2.reuse, UR5, 0x2 ;  /* 0x0000000502177c11 */ /* 0x040fe4000f8e10ff */
[----:B------:R-:W-:-:S02]  /*0240*/  LEA R18, R2, UR6, 0x2 ;  /* 0x0000000602127c11 */ /* 0x000fc4000f8e10ff */
[C---:B------:R-:W-:Y:S02]  /*0250*/  LEA R26, R22.reuse, UR9, 0x2 ;  /* 0x00000009161a7c11 */ /* 0x040fe4000f8e10ff */
[----:B------:R-:W-:Y:S02]  /*0260*/  LEA R2, R22, UR7, 0x2 ;  /* 0x0000000716027c11 */ /* 0x000fe4000f8e10ff */
[----:B------:R-:W-:Y:S01]  /*0270*/  ISETP.NE.AND P0, PT, R6, 0x40, PT ;  /* 0x000000400600780c */ /* 0x000fe20003f05270 */
[----:B--2---:R0:W-:Y:S04]  /*0280*/  STS [R23], R20 ;  /* 0x0000001417007388 */ /* 0x0041e80000000800 */
[----:B----4-:R0:W-:Y:S04]  /*0290*/  STS [R18], R21 ;  /* 0x0000001512007388 */ /* 0x0101e80000000800 */
[----:B-----5:R0:W-:Y:S04]  /*02a0*/  STS [R26], R19 ;  /* 0x000000131a007388 */ /* 0x0201e80000000800 */
[----:B------:R0:W-:Y:S01]  /*02b0*/  STS [R2], R27 ;  /* 0x0000001b02007388 */ /* 0x0001e20000000800 */
[----:B------:R-:W-:Y:S05]  /*02c0*/  @P0 BRA `(.L_x_0) ;  /* 0x0000000000540947 */ /* 0x000fea0003800000 */
[----:B0-----:R-:W-:Y:S02]  /*02d0*/  LEA R18, R3, R0, 0x6 ;  /* 0x0000000003127211 */ /* 0x001fe400078e30ff */
[----:B------:R-:W-:Y:S02]  /*02e0*/  LEA R20, R0, R3, 0x6 ;  /* 0x0000000300147211 */ /* 0x000fe400078e30ff */
[----:B------:R-:W-:Y:S02]  /*02f0*/  LEA R7, R7, R18, 0xb ;  /* 0x0000001207077211 */ /* 0x000fe400078e58ff */
[----:B------:R-:W-:Y:S02]  /*0300*/  LEA R19, R5, R20, 0xb ;  /* 0x0000001405137211 */ /* 0x000fe400078e58ff */
[----:B------:R-:W-:-:S03]  /*0310*/  IADD3 R7, PT, PT, R7, 0x20, RZ ;  /* 0x0000002007077810 */ /* 0x000fc60007ffe0ff */
[----:B------:R-:W-:-:S04]  /*0320*/  IMAD.WIDE.U32 R8, R19, 0x4, R8 ;  /* 0x0000000413087825 */ /* 0x000fc800078e0008 */
[C---:B------:R-:W-:Y:S02]  /*0330*/  IMAD.WIDE R12, R7.reuse, 0x4, R12 ;  /* 0x00000004070c7825 */ /* 0x040fe400078e020c */
[----:B------:R-:W2:Y:S02]  /*0340*/  LDG.E.CONSTANT R8, desc[UR10][R8.64+0x80] ;  /* 0x0000800a08087981 */ /* 0x000ea4000c1e9900 */
[----:B------:R-:W-:Y:S02]  /*0350*/  IMAD.WIDE R16, R7, 0x4, R16 ;  /* 0x0000000407107825 */ /* 0x000fe400078e0210 */
[----:B------:R-:W3:Y:S02]  /*0360*/  LDG.E.CONSTANT R12, desc[UR10][R12.64] ;  /* 0x0000000a0c0c7981 */ /* 0x000ee4000c1e9900 */
[----:B------:R-:W-:Y:S02]  /*0370*/  IMAD.WIDE.U32 R10, R19, 0x4, R10 ;  /* 0x00000004130a7825 */ /* 0x000fe400078e000a */
[----:B------:R-:W4:Y:S04]  /*0380*/  LDG.E.CONSTANT R16, desc[UR10][R16.64] ;  /* 0x0000000a10107981 */ /* 0x000f28000c1e9900 */
[----:B------:R-:W5:Y:S01]  /*0390*/  LDG.E R10, desc[UR10][R10.64+0x80] ;  /* 0x0000800a0a0a7981 */ /* 0x000f62000c1e1900 */
[----:B------:R-:W-:-:S02]  /*03a0*/  LEA R7, R18, UR5, 0x2 ;  /* 0x0000000512077c11 */ /* 0x000fc4000f8e10ff */
[----:B------:R-:W-:Y:S02]  /*03b0*/  LEA R19, R18, UR6, 0x2 ;  /* 0x0000000612137c11 */ /* 0x000fe4000f8e10ff */
[C---:B------:R-:W-:Y:S02]  /*03c0*/  LEA R21, R20.reuse, UR9, 0x2 ;  /* 0x0000000914157c11 */ /* 0x040fe4000f8e10ff */
[----:B------:R-:W-:Y:S01]  /*03d0*/  LEA R23, R20, UR7, 0x2 ;  /* 0x0000000714177c11 */ /* 0x000fe2000f8e10ff */
[----:B---3--:R1:W-:Y:S04]  /*03e0*/  STS [R7+0x80], R12 ;  /* 0x0000800c07007388 */ /* 0x0083e80000000800 */
[----:B----4-:R1:W-:Y:S04]  /*03f0*/  STS [R19+0x80], R16 ;  /* 0x0000801013007388 */ /* 0x0103e80000000800 */
[----:B--2---:R1:W-:Y:S04]  /*0400*/  STS [R21+0x80], R8 ;  /* 0x0000800815007388 */ /* 0x0043e80000000800 */
[----:B-----5:R1:W-:Y:S02]  /*0410*/  STS [R23+0x80], R10 ;  /* 0x0000800a17007388 */ /* 0x0203e40000000800 */
.L_x_0:
[----:B-1----:R-:W1:Y:S01]  /*0420*/  LDC.64 R8, c[0x0][0x3a0] ;  /* 0x0000e800ff087b82 */ /* 0x002e620000000a00 */
[----:B------:R-:W-:-:S07]  /*0430*/  ISETP.NE.AND P0, PT, R3, RZ, PT ;  /* 0x000000ff0300720c */ /* 0x000fce0003f05270 */
[----:B------:R-:W2:Y:S06]  /*0440*/  LDC.64 R10, c[0x0][0x3a8] ;  /* 0x0000ea00ff0a7b82 */ /* 0x000eac0000000a00 */
[----:B-1----:R-:W-:-:S05]  /*0450*/  @!P0 IMAD.WIDE.U32 R8, R4, 0x4, R8 ;  /* 0x0000000404088825 */ /* 0x002fca00078e0008 */
[----:B------:R1:W3:Y:S01]  /*0460*/  @!P0 LDG.E R7, desc[UR10][R8.64] ;  /* 0x0000000a08078981 */ /* 0x0002e2000c1e1900 */
[----:B--2---:R-:W-:-:S06]  /*0470*/  @!P0 IMAD.WIDE.U32 R10, R4, 0x4, R10 ;  /* 0x00000004040a8825 */ /* 0x004fcc00078e000a */
[----:B------:R-:W2:Y:S01]  /*0480*/  @!P0 LDG.E R10, desc[UR10][R10.64] ;  /* 0x0000000a0a0a8981 */ /* 0x000ea2000c1e1900 */
[----:B------:R-:W-:Y:S02]  /*0490*/  UIADD3 UR7, UPT, UPT, UR4, 0x8000, URZ ;  /* 0x0000800004077890 */ /* 0x000fe4000fffe0ff */
[----:B------:R-:W-:Y:S01]  /*04a0*/  UIADD3 UR4, UPT, UPT, UR4, 0x8080, URZ ;  /* 0x0000808004047890 */ /* 0x000fe2000fffe0ff */
[----:B------:R-:W-:Y:S01]  /*04b0*/  ISETP.GE.AND P1, PT, R6, 0x1, PT ;  /* 0x000000010600780c */ /* 0x000fe20003f26270 */
[----:B------:R-:W-:Y:S02]  /*04c0*/  ULEA UR7, UR8, UR7, 0x18 ;  /* 0x0000000708077291 */ /* 0x000fe4000f8ec0ff */
[----:B------:R-:W-:-:S04]  /*04d0*/  ULEA UR4, UR8, UR4, 0x18 ;  /* 0x0000000408047291 */ /* 0x000fc8000f8ec0ff */
[C---:B------:R-:W-:Y:S02]  /*04e0*/  LEA R22, R0.reuse, UR7, 0x2 ;  /* 0x0000000700167c11 */ /* 0x040fe4000f8e10ff */
[----:B0-----:R-:W-:Y:S02]  /*04f0*/  LEA R21, R0, UR4, 0x2 ;  /* 0x0000000400157c11 */ /* 0x001fe4000f8e10ff */
[----:B-1----:R-:W-:Y:S01]  /*0500*/  CS2R R8, SRZ ;  /* 0x0000000000087805 */ /* 0x002fe2000001ff00 */
[----:B---3--:R0:W-:Y:S04]  /*0510*/  @!P0 STS [R22], R7 ;  /* 0x0000000716008388 */ /* 0x0081e80000000800 */
[----:B--2---:R0:W-:Y:S01]  /*0520*/  @!P0 STS [R21], R10 ;  /* 0x0000000a15008388 */ /* 0x0041e20000000800 */
[----:B------:R-:W-:Y:S06]  /*0530*/  BAR.SYNC.DEFER_BLOCKING 0x0 ;  /* 0x0000000000007b1d */ /* 0x000fec0000010000 */
[----:B------:R-:W-:Y:S05]  /*0540*/  @!P1 BRA `(.L_x_1) ;  /* 0x0000000400689947 */ /* 0x000fea0003800000 */
[C---:B0-----:R-:W-:Y:S01]  /*0550*/  IADD3 R7, PT, PT, R6.reuse, -0x1, RZ ;  /* 0xffffffff06077810 */ /* 0x041fe20007ffe0ff */
[----:B------:R-:W-:Y:S01]  /*0560*/  HFMA2 R17, -RZ, RZ, 0, 0 ;  /* 0x00000000ff117431 */ /* 0x000fe200000001ff */
[----:B------:R-:W-:Y:S02]  /*0570*/  LOP3.LUT R19, R6, 0x7, RZ, 0xc0, !PT ;  /* 0x0000000706137812 */ /* 0x000fe400078ec0ff */
[----:B------:R-:W-:Y:S02]  /*0580*/  ISETP.GE.U32.AND P1, PT, R7, 0x7, PT ;  /* 0x000000070700780c */ /* 0x000fe40003f26070 */
[----:B------:R-:W-:Y:S02]  /*0590*/  ISETP.NE.AND P2, PT, R19, RZ, PT ;  /* 0x000000ff1300720c */ /* 0x000fe40003f45270 */
[----:B------:R-:W-:-:S09]  /*05a0*/  MOV R7, RZ ;  /* 0x000000ff00077202 */ /* 0x000fd20000000f00 */
[----:B------:R-:W-:Y:S05]  /*05b0*/  @!P1 BRA `(.L_x_2) ;  /* 0x0000000000909947 */ /* 0x000fea0003800000 */
[----:B------:R-:W-:Y:S02]  /*05c0*/  LEA R8, R14, UR9, 0x2 ;  /* 0x000000090e087c11 */ /* 0x000fe4000f8e10ff */
[----:B------:R-:W-:Y:S02]  /*05d0*/  LEA R9, R15, UR5, 0x2 ;  /* 0x000000050f097c11 */ /* 0x000fe4000f8e10ff */
[----:B------:R-:W-:Y:S02]  /*05e0*/  LOP3.LUT R7, R6, 0x7ffffff8, RZ, 0xc0, !PT ;  /* 0x7ffffff806077812 */ /* 0x000fe400078ec0ff */
[----:B------:R-:W-:Y:S02]  /*05f0*/  MOV R17, RZ ;  /* 0x000000ff00117202 */ /* 0x000fe40000000f00 */
[----:B------:R-:W-:Y:S02]  /*0600*/  IADD3 R8, PT, PT, R8, 0x10, RZ ;  /* 0x0000001008087810 */ /* 0x000fe40007ffe0ff */
[----:B------:R-:W-:-:S02]  /*0610*/  IADD3 R9, PT, PT, R9, 0x10, RZ ;  /* 0x0000001009097810 */ /* 0x000fc40007ffe0ff */
[----:B------:R-:W-:-:S07]  /*0620*/  IADD3 R10, PT, PT, -R7, RZ, RZ ;  /* 0x000000ff070a7210 */ /* 0x000fce0007ffe1ff */
.L_x_3:
[----:B------:R-:W-:Y:S01]  /*0630*/  LDS R18, [R8+-0x10] ;  /* 0xfffff00008127984 */ /* 0x000fe20000000800 */
[----:B------:R-:W-:-:S03]  /*0640*/  IADD3 R10, PT, PT, R10, 0x8, RZ ;  /* 0x000000080a0a7810 */ /* 0x000fc60007ffe0ff */
[----:B------:R-:W0:Y:S01]  /*0650*/  LDS R20, [R9+-0x10] ;  /* 0xfffff00009147984 */ /* 0x000e220000000800 */
[----:B------:R-:W-:-:S03]  /*0660*/  ISETP.NE.AND P1, PT, R10, RZ, PT ;  /* 0x000000ff0a00720c */ /* 0x000fc60003f25270 */
[----:B------:R-:W-:Y:S04]  /*0670*/  LDS R23, [R8+-0xc] ;  /* 0xfffff40008177984 */ /* 0x000fe80000000800 */
[----:B------:R-:W1:Y:S04]  /*0680*/  LDS R26, [R9+-0xc] ;  /* 0xfffff400091a7984 */ /* 0x000e680000000800 */
[----:B------:R-:W-:Y:S04]  /*0690*/  LDS R16, [R8+-0x8] ;  /* 0xfffff80008107984 */ /* 0x000fe80000000800 */
[----:B------:R-:W2:Y:S04]  /*06a0*/  LDS R13, [R9+-0x8] ;  /* 0xfffff800090d7984 */ /* 0x000ea80000000800 */
[----:B------:R-:W-:Y:S04]  /*06b0*/  LDS R11, [R8+-0x4] ;  /* 0xfffffc00080b7984 */ /* 0x000fe80000000800 */
[----:B------:R-:W3:Y:S01]  /*06c0*/  LDS R12, [R9+-0x4] ;  /* 0xfffffc00090c7984 */ /* 0x000ee20000000800 */
[----:B0-----:R-:W-:-:S03]  /*06d0*/  FFMA R18, R18, R20, R17 ;  /* 0x0000001412127223 */ /* 0x001fc60000000011 */
[----:B------:R-:W-:Y:S01]  /*06e0*/  LDS R17, [R9] ;  /* 0x0000000009117984 */ /* 0x000fe20000000800 */
[----:B-1----:R-:W-:-:S03]  /*06f0*/  FFMA R23, R23, R26, R18 ;  /* 0x0000001a17177223 */ /* 0x002fc60000000012 */
[----:B------:R-:W0:Y:S04]  /*0700*/  LDS R18, [R8] ;  /* 0x0000000008127984 */ /* 0x000e280000000800 */
[----:B------:R-:W-:Y:S01]  /*0710*/  LDS R26, [R9+0xc] ;  /* 0x00000c00091a7984 */ /* 0x000fe20000000800 */
[----:B--2---:R-:W-:-:S03]  /*0720*/  FFMA R20, R16, R13, R23 ;  /* 0x0000000d10147223 */ /* 0x004fc60000000017 */
[----:B------:R-:W-:Y:S04]  /*0730*/  LDS R13, [R8+0x4] ;  /* 0x00000400080d7984 */ /* 0x000fe80000000800 */
[----:B------:R-:W1:Y:S01]  /*0740*/  LDS R16, [R9+0x4] ;  /* 0x0000040009107984 */ /* 0x000e620000000800 */
[----:B---3--:R-:W-:-:S03]  /*0750*/  FFMA R11, R11, R12, R20 ;  /* 0x0000000c0b0b7223 */ /* 0x008fc60000000014 */
[----:B------:R-:W-:Y:S04]  /*0760*/  LDS R12, [R8+0x8] ;  /* 0x00000800080c7984 */ /* 0x000fe80000000800 */
[----:B------:R2:W3:Y:S04]  /*0770*/  LDS R20, [R9+0x8] ;  /* 0x0000080009147984 */ /* 0x0004e80000000800 */
[----:B------:R4:W5:Y:S01]  /*0780*/  LDS R23, [R8+0xc] ;  /* 0x00000c0008177984 */ /* 0x0009620000000800 */
[----:B--2---:R-:W-:Y:S02]  /*0790*/  IADD3 R9, PT, PT, R9, 0x20, RZ ;  /* 0x0000002009097810 */ /* 0x004fe40007ffe0ff */
[----:B----4-:R-:W-:Y:S01]  /*07a0*/  IADD3 R8, PT, PT, R8, 0x20, RZ ;  /* 0x0000002008087810 */ /* 0x010fe20007ffe0ff */
[----:B0-----:R-:W-:-:S04]  /*07b0*/  FFMA R18, R18, R17, R11 ;  /* 0x0000001112127223 */ /* 0x001fc8000000000b */
[----:B-1----:R-:W-:-:S04]  /*07c0*/  FFMA R13, R13, R16, R18 ;  /* 0x000000100d0d7223 */ /* 0x002fc80000000012 */
[----:B---3--:R-:W-:-:S04]  /*07d0*/  FFMA R12, R12, R20, R13 ;  /* 0x000000140c0c7223 */ /* 0x008fc8000000000d */
[----:B-----5:R-:W-:Y:S01]  /*07e0*/  FFMA R17, R23, R26, R12 ;  /* 0x0000001a17117223 */ /* 0x020fe2000000000c */
[----:B------:R-:W-:Y:S06]  /*07f0*/  @P1 BRA `(.L_x_3) ;  /* 0xfffffffc008c1947 */ /* 0x000fec000383ffff */
.L_x_2:
[----:B------:R-:W-:Y:S05]  /*0800*/  @!P2 BRA `(.L_x_4) ;  /* 0x0000000000b4a947 */ /* 0x000fea0003800000 */
[----:B------:R-:W-:Y:S02]  /*0810*/  ISETP.GE.U32.AND P1, PT, R19, 0x4, PT ;  /* 0x000000041300780c */ /* 0x000fe40003f26070 */
[----:B------:R-:W-:-:S04]  /*0820*/  LOP3.LUT R18, R6, 0x3, RZ, 0xc0, !PT ;  /* 0x0000000306127812 */ /* 0x000fc800078ec0ff */
[----:B------:R-:W-:-:S07]  /*0830*/  ISETP.NE.AND P2, PT, R18, RZ, PT ;  /* 0x000000ff1200720c */ /* 0x000fce0003f45270 */
[----:B------:R-:W-:Y:S06]  /*0840*/  @!P1 BRA `(.L_x_5) ;  /* 0x0000000000449947 */ /* 0x000fec0003800000 */
[-C--:B------:R-:W-:Y:S02]  /*0850*/  IADD3 R8, PT, PT, R14, R7.reuse, RZ ;  /* 0x000000070e087210 */ /* 0x080fe40007ffe0ff */
[----:B------:R-:W-:Y:S02]  /*0860*/  IADD3 R9, PT, PT, R15, R7, RZ ;  /* 0x000000070f097210 */ /* 0x000fe40007ffe0ff */
[----:B------:R-:W-:Y:S02]  /*0870*/  LEA R8, R8, UR9, 0x2 ;  /* 0x0000000908087c11 */ /* 0x000fe4000f8e10ff */
[----:B------:R-:W-:Y:S02]  /*0880*/  LEA R9, R9, UR5, 0x2 ;  /* 0x0000000509097c11 */ /* 0x000fe4000f8e10ff */
[----:B------:R-:W-:Y:S01]  /*0890*/  IADD3 R7, PT, PT, R7, 0x4, RZ ;  /* 0x0000000407077810 */ /* 0x000fe20007ffe0ff */
[----:B------:R-:W-:Y:S04]  /*08a0*/  LDS R10, [R8] ;  /* 0x00000000080a7984 */ /* 0x000fe80000000800 */
[----:B------:R-:W0:Y:S04]  /*08b0*/  LDS R11, [R9] ;  /* 0x00000000090b7984 */ /* 0x000e280000000800 */
[----:B------:R-:W-:Y:S04]  /*08c0*/  LDS R13, [R8+0x4] ;  /* 0x00000400080d7984 */ /* 0x000fe80000000800 */
[----:B------:R-:W1:Y:S04]  /*08d0*/  LDS R12, [R9+0x4] ;  /* 0x00000400090c7984 */ /* 0x000e680000000800 */
[----:B------:R-:W-:Y:S04]  /*08e0*/  LDS R19, [R8+0x8] ;  /* 0x0000080008137984 */ /* 0x000fe80000000800 */
[----:B------:R-:W2:Y:S04]  /*08f0*/  LDS R16, [R9+0x8] ;  /* 0x0000080009107984 */ /* 0x000ea80000000800 */
[----:B------:R-:W-:Y:S04]  /*0900*/  LDS R23, [R8+0xc] ;  /* 0x00000c0008177984 */ /* 0x000fe80000000800 */
[----:B------:R-:W3:Y:S01]  /*0910*/  LDS R20, [R9+0xc] ;  /* 0x00000c0009147984 */ /* 0x000ee20000000800 */
[----:B0-----:R-:W-:-:S04]  /*0920*/  FFMA R10, R10, R11, R17 ;  /* 0x0000000b0a0a7223 */ /* 0x001fc80000000011 */
[----:B-1----:R-:W-:-:S04]  /*0930*/  FFMA R10, R13, R12, R10 ;  /* 0x0000000c0d0a7223 */ /* 0x002fc8000000000a */
[----:B--2---:R-:W-:-:S04]  /*0940*/  FFMA R10, R19, R16, R10 ;  /* 0x00000010130a7223 */ /* 0x004fc8000000000a */
[----:B---3--:R-:W-:-:S07]  /*0950*/  FFMA R17, R23, R20, R10 ;  /* 0x0000001417117223 */ /* 0x008fce000000000a */
.L_x_5:
[----:B------:R-:W-:Y:S05]  /*0960*/  @!P2 BRA `(.L_x_4) ;  /* 0x00000000005ca947 */ /* 0x000fea0003800000 */
[----:B------:R-:W-:Y:S02]  /*0970*/  ISETP.NE.AND P1, PT, R18, 0x1, PT ;  /* 0x000000011200780c */ /* 0x000fe40003f25270 */
[----:B------:R-:W-:-:S04]  /*0980*/  LOP3.LUT R8, R6, 0x1, RZ, 0xc0, !PT ;  /* 0x0000000106087812 */ /* 0x000fc800078ec0ff */
[----:B------:R-:W-:-:S07]  /*0990*/  ISETP.NE.U32.AND P2, PT, R8, 0x1, PT ;  /* 0x000000010800780c */ /* 0x000fce0003f45070 */
        /* <DEDUP_REMOVED lines=9> */
[----:B------:R-:W1:Y:S01]  /*0a30*/  LDS R12, [R9+0x4] ;  /* 0x00000400090c7984 */ /* 0x000e620000000800 */
[----:B0-----:R-:W-:-:S04]  /*0a40*/  FFMA R10, R10, R11, R17 ;  /* 0x0000000b0a0a7223 */ /* 0x001fc80000000011 */
[----:B-1----:R-:W-:-:S07]  /*0a50*/  FFMA R17, R13, R12, R10 ;  /* 0x0000000c0d117223 */ /* 0x002fce000000000a */
.L_x_6:
[----:B------:R-:W-:Y:S05]  /*0a60*/  @P2 BRA `(.L_x_4) ;  /* 0x00000000001c2947 */ /* 0x000fea0003800000 */
[-C--:B------:R-:W-:Y:S02]  /*0a70*/  IADD3 R14, PT, PT, R14, R7.reuse, RZ ;  /* 0x000000070e0e7210 */ /* 0x080fe40007ffe0ff */
[----:B------:R-:W-:Y:S02]  /*0a80*/  IADD3 R7, PT, PT, R15, R7, RZ ;  /* 0x000000070f077210 */ /* 0x000fe40007ffe0ff */
[----:B------:R-:W-:Y:S02]  /*0a90*/  LEA R14, R14, UR9, 0x2 ;  /* 0x000000090e0e7c11 */ /* 0x000fe4000f8e10ff */
[----:B------:R-:W-:-:S04]  /*0aa0*/  LEA R7, R7, UR5, 0x2 ;  /* 0x0000000507077c11 */ /* 0x000fc8000f8e10ff */
[----:B------:R-:W-:Y:S04]  /*0ab0*/  LDS R14, [R14] ;  /* 0x000000000e0e7984 */ /* 0x000fe80000000800 */
[----:B------:R-:W0:Y:S02]  /*0ac0*/  LDS R7, [R7] ;  /* 0x0000000007077984 */ /* 0x000e240000000800 */
[----:B0-----:R-:W-:-:S07]  /*0ad0*/  FFMA R17, R14, R7, R17 ;  /* 0x000000070e117223 */ /* 0x001fce0000000011 */
.L_x_4:
[----:B------:R1:W2:Y:S02]  /*0ae0*/  F2F.F64.F32 R8, R17 ;  /* 0x0000001100087310 */ /* 0x0002a40000201800 */
.L_x_1:
[----:B------:R-:W-:-:S04]  /*0af0*/  I2FP.F32.S32 R6, R6 ;  /* 0x0000000600067245 */ /* 0x000fc80000201400 */
[----:B0-----:R-:W-:Y:S01]  /*0b00*/  IADD3 R10, PT, PT, R6, -0xd000000, RZ ;  /* 0xf3000000060a7810 */ /* 0x001fe20007ffe0ff */
[----:B------:R0:W3:Y:S03]  /*0b10*/  MUFU.RSQ R7, R6 ;  /* 0x0000000600077308 */ /* 0x0000e60000001400 */
[----:B------:R-:W-:-:S13]  /*0b20*/  ISETP.GT.U32.AND P1, PT, R10, 0x727fffff, PT ;  /* 0x727fffff0a00780c */ /* 0x000fda0003f24070 */
[----:B0-----:R-:W-:Y:S05]  /*0b30*/  @!P1 BRA `(.L_x_7) ;  /* 0x0000000000109947 */ /* 0x001fea0003800000 */
[----:B------:R-:W-:-:S07]  /*0b40*/  MOV R12, 0xb60 ;  /* 0x00000b60000c7802 */ /* 0x000fce0000000f00 */
[----:B-123--:R-:W-:Y:S05]  /*0b50*/  CALL.REL.NOINC `($__internal_1_$__cuda_sm20_sqrt_rn_f32_slowpath) ;  /* 0x00000020008c7944 */ /* 0x00efea0003c00000 */
[----:B------:R-:W-:Y:S01]  /*0b60*/  MOV R6, R10 ;  /* 0x0000000a00067202 */ /* 0x000fe20000000f00 */
[----:B------:R-:W-:Y:S06]  /*0b70*/  BRA `(.L_x_8) ;  /* 0x0000000000107947 */ /* 0x000fec0003800000 */
.L_x_7:
[----:B---3--:R-:W-:Y:S01]  /*0b80*/  FMUL.FTZ R11, R6, R7 ;  /* 0x00000007060b7220 */ /* 0x008fe20000410000 */
[----:B------:R-:W-:-:S03]  /*0b90*/  FMUL.FTZ R7, R7, 0.5 ;  /* 0x3f00000007077820 */ /* 0x000fc60000410000 */
[----:B------:R-:W-:-:S04]  /*0ba0*/  FFMA R6, -R11, R11, R6 ;  /* 0x0000000b0b067223 */ /* 0x000fc80000000106 */
[----:B------:R-:W-:-:S07]  /*0bb0*/  FFMA R6, R6, R7, R11 ;  /* 0x0000000706067223 */ /* 0x000fce000000000b */
.L_x_8:
[----:B------:R-:W0:Y:S08]  /*0bc0*/  F2F.F64.F32 R6, R6 ;  /* 0x0000000600067310 */ /* 0x000e300000201800 */
[----:B0-----:R-:W0:Y:S01]  /*0bd0*/  MUFU.RCP64H R11, R7 ;  /* 0x00000007000b7308 */ /* 0x001e220000001800 */
[----:B------:R-:W-:-:S04]  /*0be0*/  IADD3 R10, PT, PT, R7, 0x300402, RZ ;  /* 0x00300402070a7810 */ /* 0x000fc80007ffe0ff */
[----:B------:R-:W-:Y:S02]  /*0bf0*/  FSETP.GEU.AND P1, PT, |R10|, 5.8789094863358348022e-39, PT ;  /* 0x004004020a00780b */ /* 0x000fe40003f2e200 */
[----:B0-----:R-:W-:-:S08]  /*0c00*/  DFMA R12, -R6, R10, 1 ;  /* 0x3ff00000060c742b */ /* 0x001fd0000000010a */
[----:B------:R-:W-:-:S08]  /*0c10*/  DFMA R12, R12, R12, R12 ;  /* 0x0000000c0c0c722b */ /* 0x000fd0000000000c */
[----:B------:R-:W-:-:S08]  /*0c20*/  DFMA R12, R10, R12, R10 ;  /* 0x0000000c0a0c722b */ /* 0x000fd0000000000a */
[----:B------:R-:W-:-:S08]  /*0c30*/  DFMA R14, -R6, R12, 1 ;  /* 0x3ff00000060e742b */ /* 0x000fd0000000010c */
[----:B------:R-:W-:Y:S01]  /*0c40*/  DFMA R12, R12, R14, R12 ;  /* 0x0000000e0c0c722b */ /* 0x000fe2000000000c */
[----:B------:R-:W-:Y:S10]  /*0c50*/  @P1 BRA `(.L_x_9) ;  /* 0x0000000000101947 */ /* 0x000ff40003800000 */
[----:B------:R-:W-:-:S04]  /*0c60*/  LOP3.LUT R10, R7, 0x7fffffff, RZ, 0xc0, !PT ;  /* 0x7fffffff070a7812 */ /* 0x000fc800078ec0ff */
[----:B------:R-:W-:Y:S02]  /*0c70*/  IADD3 R14, PT, PT, R10, -0x100000, RZ ;  /* 0xfff000000a0e7810 */ /* 0x000fe40007ffe0ff */
[----:B------:R-:W-:-:S07]  /*0c80*/  MOV R10, 0xca0 ;  /* 0x00000ca0000a7802 */ /* 0x000fce0000000f00 */
[----:B-12---:R-:W-:Y:S05]  /*0c90*/  CALL.REL.NOINC `($__internal_0_$__cuda_sm20_dblrcp_rn_slowpath_v3) ;  /* 0x0000001c00a87944 */ /* 0x006fea0003c00000 */
.L_x_9:
[----:B------:R-:W0:Y:S01]  /*0ca0*/  S2UR UR8, SR_CgaCtaId ;  /* 0x00000000000879c3 */ /* 0x000e220000008800 */
[----:B--2---:R-:W-:Y:S01]  /*0cb0*/  DMUL R8, R12, R8 ;  /* 0x000000080c087228 */ /* 0x004fe20000000000 */
[----:B------:R-:W-:Y:S01]  /*0cc0*/  UMOV UR7, 0x400 ;  /* 0x0000040000077882 */ /* 0x000fe20000000000 */
[----:B------:R-:W-:Y:S01]  /*0cd0*/  LEA R7, R0, R3, 0x5 ;  /* 0x0000000300077211 */ /* 0x000fe200078e28ff */
[----:B------:R-:W-:Y:S01]  /*0ce0*/  UIADD3 UR4, UPT, UPT, UR7, 0x8100, URZ ;  /* 0x0000810007047890 */ /* 0x000fe2000fffe0ff */
[----:B------:R-:W-:Y:S01]  /*0cf0*/  BSSY.RECONVERGENT B0, `(.L_x_10) ;  /* 0x0000024000007945 */ /* 0x000fe20003800200 */
[----:B------:R-:W-:-:S05]  /*0d00*/  UIADD3 UR5, UPT, UPT, UR7, 0xa100, URZ ;  /* 0x0000a10007057890 */ /* 0x000fca000fffe0ff */
[----:B------:R-:W2:Y:S01]  /*0d10*/  F2F.F32.F64 R9, R8 ;  /* 0x0000000800097310 */ /* 0x000ea20000301000 */
[----:B0-----:R-:W-:Y:S02]  /*0d20*/  ULEA UR4, UR8, UR4, 0x18 ;  /* 0x0000000408047291 */ /* 0x001fe4000f8ec0ff */
[----:B------:R-:W-:-:S04]  /*0d30*/  ULEA UR5, UR8, UR5, 0x18 ;  /* 0x0000000508057291 */ /* 0x000fc8000f8ec0ff */
[----:B------:R-:W-:Y:S02]  /*0d40*/  LEA R6, R7, UR4, 0x2 ;  /* 0x0000000407067c11 */ /* 0x000fe4000f8e10ff */
[----:B------:R-:W-:-:S03]  /*0d50*/  LEA R20, R0, UR5, 0x2 ;  /* 0x0000000500147c11 */ /* 0x000fc6000f8e10ff */
[----:B--2---:R0:W-:Y:S01]  /*0d60*/  STS [R6], R9 ;  /* 0x0000000906007388 */ /* 0x0041e20000000800 */
[----:B------:R-:W-:Y:S06]  /*0d70*/  BAR.SYNC.DEFER_BLOCKING 0x0 ;  /* 0x0000000000007b1d */ /* 0x000fec0000010000 */
[----:B------:R-:W-:Y:S05]  /*0d80*/  @P0 BRA `(.L_x_11) ;  /* 0x0000000000680947 */ /* 0x000fea0003800000 */
[----:B------:R-:W-:-:S05]  /*0d90*/  LEA R23, R0, UR4, 0x7 ;  /* 0x0000000400177c11 */ /* 0x000fca000f8e38ff */
[----:B------:R-:W2:Y:S04]  /*0da0*/  LDS.128 R12, [R23] ;  /* 0x00000000170c7984 */ /* 0x000ea80000000c00 */
[----:B0-----:R-:W0:Y:S04]  /*0db0*/  LDS.128 R8, [R23+0x10] ;  /* 0x0000100017087984 */ /* 0x001e280000000c00 */
[----:B-1----:R-:W1:Y:S01]  /*0dc0*/  LDS.128 R16, [R23+0x20] ;  /* 0x0000200017107984 */ /* 0x002e620000000c00 */
[----:B--2---:R-:W-:-:S04]  /*0dd0*/  FMNMX3 R12, R12, 1.175494350822287508e-38, R13, !PT ;  /* 0x008000000c0c7876 */ /* 0x004fc8000780000d */
[----:B------:R-:W-:Y:S02]  /*0de0*/  FMNMX3 R26, R12, R14, R15, !PT ;  /* 0x0000000e0c1a7276 */ /* 0x000fe4000780000f */
[----:B------:R-:W2:Y:S02]  /*0df0*/  LDS.128 R12, [R23+0x30] ;  /* 0x00003000170c7984 */ /* 0x000ea40000000c00 */
[----:B0-----:R-:W-:-:S04]  /*0e00*/  FMNMX3 R8, R26, R8, R9, !PT ;  /* 0x000000081a087276 */ /* 0x001fc80007800009 */
[----:B------:R-:W-:Y:S02]  /*0e10*/  FMNMX3 R26, R8, R10, R11, !PT ;  /* 0x0000000a081a7276 */ /* 0x000fe4000780000b */
[----:B------:R-:W0:Y:S02]  /*0e20*/  LDS.128 R8, [R23+0x40] ;  /* 0x0000400017087984 */ /* 0x000e240000000c00 */
[----:B-1----:R-:W-:-:S04]  /*0e30*/  FMNMX3 R16, R26, R16, R17, !PT ;  /* 0x000000101a107276 */ /* 0x002fc80007800011 */
[----:B------:R-:W-:Y:S02]  /*0e40*/  FMNMX3 R26, R16, R18, R19, !PT ;  /* 0x00000012101a7276 */ /* 0x000fe40007800013 */
[----:B------:R-:W1:Y:S02]  /*0e50*/  LDS.128 R16, [R23+0x50] ;  /* 0x0000500017107984 */ /* 0x000e640000000c00 */
[----:B--2---:R-:W-:-:S04]  /*0e60*/  FMNMX3 R12, R26, R12, R13, !PT ;  /* 0x0000000c1a0c7276 */ /* 0x004fc8000780000d */
[----:B------:R-:W-:Y:S02]  /*0e70*/  FMNMX3 R26, R12, R14, R15, !PT ;  /* 0x0000000e0c1a7276 */ /* 0x000fe4000780000f */
[----:B------:R-:W2:Y:S02]  /*0e80*/  LDS.128 R12, [R23+0x60] ;  /* 0x00006000170c7984 */ /* 0x000ea40000000c00 */
[----:B0-----:R-:W-:-:S04]  /*0e90*/  FMNMX3 R8, R26, R8, R9, !PT ;  /* 0x000000081a087276 */ /* 0x001fc80007800009 */
[----:B------:R-:W-:Y:S02]  /*0ea0*/  FMNMX3 R26, R8, R10, R11, !PT ;  /* 0x0000000a081a7276 */ /* 0x000fe4000780000b */
[----:B------:R-:W0:Y:S02]  /*0eb0*/  LDS.128 R8, [R23+0x70] ;  /* 0x0000700017087984 */ /* 0x000e240000000c00 */
[----:B-1----:R-:W-:-:S04]  /*0ec0*/  FMNMX3 R16, R26, R16, R17, !PT ;  /* 0x000000101a107276 */ /* 0x002fc80007800011 */
[----:B------:R-:W-:-:S04]  /*0ed0*/  FMNMX3 R16, R16, R18, R19, !PT ;  /* 0x0000001210107276 */ /* 0x000fc80007800013 */
[----:B--2---:R-:W-:-:S04]  /*0ee0*/  FMNMX3 R12, R16, R12, R13, !PT ;  /* 0x0000000c100c7276 */ /* 0x004fc8000780000d */
[----:B------:R-:W-:-:S04]  /*0ef0*/  FMNMX3 R12, R12, R14, R15, !PT ;  /* 0x0000000e0c0c7276 */ /* 0x000fc8000780000f */
[----:B0-----:R-:W-:-:S04]  /*0f00*/  FMNMX3 R8, R12, R8, R9, !PT ;  /* 0x000000080c087276 */ /* 0x001fc80007800009 */
[----:B------:R-:W-:-:S05]  /*0f10*/  FMNMX3 R11, R8, R10, R11, !PT ;  /* 0x0000000a080b7276 */ /* 0x000fca000780000b */
[----:B------:R2:W-:Y:S02]  /*0f20*/  STS [R20], R11 ;  /* 0x0000000b14007388 */ /* 0x0005e40000000800 */
.L_x_11:
[----:B------:R-:W-:Y:S05]  /*0f30*/  BSYNC.RECONVERGENT B0 ;  /* 0x0000000000007941 */ /* 0x000fea0003800200 */
.L_x_10:
[----:B------:R-:W-:Y:S01]  /*0f40*/  BAR.SYNC.DEFER_BLOCKING 0x0 ;  /* 0x0000000000007b1d */ /* 0x000fe20000010000 */
[----:B------:R-:W-:Y:S01]  /*0f50*/  HFMA2 R23, -RZ, RZ, 3.7421875, 0 ;  /* 0x437c0000ff177431 */ /* 0x000fe200000001ff */
[----:B------:R-:W-:Y:S01]  /*0f60*/  MOV R26, 0x3bbb989d ;  /* 0x3bbb989d001a7802 */ /* 0x000fe20000000f00 */
[----:B------:R-:W-:Y:S01]  /*0f70*/  UIADD3 UR4, UPT, UPT, UR7, 0x9100, URZ ;  /* 0x0000910007047890 */ /* 0x000fe2000fffe0ff */
[----:B------:R-:W-:Y:S01]  /*0f80*/  ISETP.NE.AND P0, PT, R3, RZ, PT ;  /* 0x000000ff0300720c */ /* 0x000fe20003f05270 */
[----:B------:R-:W-:Y:S01]  /*0f90*/  UIADD3 UR5, UPT, UPT, UR7, 0xa180, URZ ;  /* 0x0000a18007057890 */ /* 0x000fe2000fffe0ff */
[----:B------:R-:W-:Y:S01]  /*0fa0*/  BSSY.RECONVERGENT B0, `(.L_x_12) ;  /* 0x000003d000007945 */ /* 0x000fe20003800200 */
[----:B------:R-:W-:Y:S02]  /*0fb0*/  ULEA UR4, UR8, UR4, 0x18 ;  /* 0x0000000408047291 */ /* 0x000fe4000f8ec0ff */
[----:B------:R-:W-:-:S06]  /*0fc0*/  ULEA UR5, UR8, UR5, 0x18 ;  /* 0x0000000508057291 */ /* 0x000fcc000f8ec0ff */
[----:B------:R-:W-:Y:S01]  /*0fd0*/  LEA R27, R0, UR5, 0x2 ;  /* 0x00000005001b7c11 */ /* 0x000fe2000f8e10ff */
[----:B0-----:R-:W-:Y:S04]  /*0fe0*/  LDS R6, [R6] ;  /* 0x0000000006067984 */ /* 0x001fe80000000800 */
[----:B------:R-:W0:Y:S02]  /*0ff0*/  LDS R9, [R20] ;  /* 0x0000000014097984 */ /* 0x000e240000000800 */
[----:B0-----:R-:W-:Y:S01]  /*1000*/  FADD R9, R6, -R9 ;  /* 0x8000000906097221 */ /* 0x001fe20000000000 */
[----:B------:R-:W-:-:S03]  /*1010*/  LEA R6, R0, UR4, 0x7 ;  /* 0x0000000400067c11 */ /* 0x000fc6000f8e38ff */
[----:B------:R-:W-:-:S04]  /*1020*/  FFMA.SAT R8, R9, R26, 0.5 ;  /* 0x3f00000009087423 */ /* 0x000fc8000000201a */
[----:B------:R-:W-:-:S04]  /*1030*/  FFMA.RM R8, R8, R23, 12582913 ;  /* 0x4b40000108087423 */ /* 0x000fc80000004017 */
[C---:B------:R-:W-:Y:S01]  /*1040*/  FADD R10, R8.reuse, -12583039 ;  /* 0xcb40007f080a7421 */ /* 0x040fe20000000000 */
[----:B------:R-:W-:-:S03]  /*1050*/  SHF.L.U32 R8, R8, 0x17, RZ ;  /* 0x0000001708087819 */ /* 0x000fc600000006ff */
[----:B------:R-:W-:-:S04]  /*1060*/  FFMA R10, R9, 1.4426950216293334961, -R10 ;  /* 0x3fb8aa3b090a7823 */ /* 0x000fc8000000080a */
[----:B------:R-:W-:-:S04]  /*1070*/  FFMA R10, R9, 1.925963033500011079e-08, R10 ;  /* 0x32a57060090a7823 */ /* 0x000fc8000000000a */
[----:B------:R-:W0:Y:S02]  /*1080*/  MUFU.EX2 R9, R10 ;  /* 0x0000000a00097308 */ /* 0x000e240000000800 */
[----:B0-----:R-:W-:Y:S01]  /*1090*/  FMUL R8, R8, R9 ;  /* 0x0000000908087220 */ /* 0x001fe20000400000 */
[----:B------:R-:W-:-:S05]  /*10a0*/  LEA R9, R7, UR4, 0x2 ;  /* 0x0000000407097c11 */ /* 0x000fca000f8e10ff */
[----:B------:R0:W-:Y:S01]  /*10b0*/  STS [R9], R8 ;  /* 0x0000000809007388 */ /* 0x0001e20000000800 */
[----:B------:R-:W-:Y:S06]  /*10c0*/  BAR.SYNC.DEFER_BLOCKING 0x0 ;  /* 0x0000000000007b1d */ /* 0x000fec0000010000 */
[----:B------:R-:W-:Y:S05]  /*10d0*/  @P0 BRA `(.L_x_13) ;  /* 0x0000000000a40947 */ /* 0x000fea0003800000 */
[----:B0-2---:R-:W0:Y:S04]  /*10e0*/  LDS.128 R8, [R6] ;  /* 0x0000000006087984 */ /* 0x005e280000000c00 */
[----:B------:R-:W2:Y:S04]  /*10f0*/  LDS.128 R12, [R6+0x10] ;  /* 0x00001000060c7984 */ /* 0x000ea80000000c00 */
[----:B-1----:R-:W1:Y:S01]  /*1100*/  LDS.128 R16, [R6+0x20] ;  /* 0x0000200006107984 */ /* 0x002e620000000c00 */
[----:B0-----:R-:W-:-:S04]  /*1110*/  FADD R8, RZ, R8 ;  /* 0x00000008ff087221 */ /* 0x001fc80000000000 */
[----:B------:R-:W-:-:S04]  /*1120*/  FADD R9, R8, R9 ;  /* 0x0000000908097221 */ /* 0x000fc80000000000 */
[----:B------:R-:W-:-:S04]  /*1130*/  FADD R10, R9, R10 ;  /* 0x0000000a090a7221 */ /* 0x000fc80000000000 */
[----:B------:R-:W-:-:S04]  /*1140*/  FADD R11, R10, R11 ;  /* 0x0000000b0a0b7221 */ /* 0x000fc80000000000 */
[----:B--2---:R-:W-:Y:S02]  /*1150*/  FADD R12, R11, R12 ;  /* 0x0000000c0b0c7221 */ /* 0x004fe40000000000 */
[----:B------:R-:W0:Y:S02]  /*1160*/  LDS.128 R8, [R6+0x30] ;  /* 0x0000300006087984 */ /* 0x000e240000000c00 */
[----:B------:R-:W-:-:S04]  /*1170*/  FADD R13, R12, R13 ;  /* 0x0000000d0c0d7221 */ /* 0x000fc80000000000 */
[----:B------:R-:W-:-:S04]  /*1180*/  FADD R14, R13, R14 ;  /* 0x0000000e0d0e7221 */ /* 0x000fc80000000000 */
[----:B------:R-:W-:-:S04]  /*1190*/  FADD R15, R14, R15 ;  /* 0x0000000f0e0f7221 */ /* 0x000fc80000000000 */
[----:B-1----:R-:W-:Y:S02]  /*11a0*/  FADD R16, R15, R16 ;  /* 0x000000100f107221 */ /* 0x002fe40000000000 */
[----:B------:R-:W1:Y:S02]  /*11b0*/  LDS.128 R12, [R6+0x40] ;  /* 0x00004000060c7984 */ /* 0x000e640000000c00 */
[----:B------:R-:W-:-:S04]  /*11c0*/  FADD R17, R16, R17 ;  /* 0x0000001110117221 */ /* 0x000fc80000000000 */
[----:B------:R-:W-:-:S04]  /*11d0*/  FADD R18, R17, R18 ;  /* 0x0000001211127221 */ /* 0x000fc80000000000 */
[----:B------:R-:W-:-:S04]  /*11e0*/  FADD R19, R18, R19 ;  /* 0x0000001312137221 */ /* 0x000fc80000000000 */
[----:B0-----:R-:W-:Y:S02]  /*11f0*/  FADD R8, R19, R8 ;  /* 0x0000000813087221 */ /* 0x001fe40000000000 */
        /* <DEDUP_REMOVED lines=14> */
[----:B-1----:R-:W-:-:S04]  /*12e0*/  FADD R8, R19, R8 ;  /* 0x0000000813087221 */ /* 0x002fc80000000000 */
[----:B------:R-:W-:-:S04]  /*12f0*/  FADD R9, R8, R9 ;  /* 0x0000000908097221 */ /* 0x000fc80000000000 */
[----:B------:R-:W-:-:S04]  /*1300*/  FADD R10, R9, R10 ;  /* 0x0000000a090a7221 */ /* 0x000fc80000000000 */
[----:B------:R-:W-:-:S04]  /*1310*/  FADD R11, R10, R11 ;  /* 0x0000000b0a0b7221 */ /* 0x000fc80000000000 */
[----:B0-----:R-:W-:-:S04]  /*1320*/  FADD R12, R11, R12 ;  /* 0x0000000c0b0c7221 */ /* 0x001fc80000000000 */
[----:B------:R-:W-:-:S04]  /*1330*/  FADD R13, R12, R13 ;  /* 0x0000000d0c0d7221 */ /* 0x000fc80000000000 */
[----:B------:R-:W-:-:S04]  /*1340*/  FADD R14, R13, R14 ;  /* 0x0000000e0d0e7221 */ /* 0x000fc80000000000 */
[----:B------:R-:W-:-:S05]  /*1350*/  FADD R14, R14, R15 ;  /* 0x0000000f0e0e7221 */ /* 0x000fca0000000000 */
[----:B------:R3:W-:Y:S02]  /*1360*/  STS [R27], R14 ;  /* 0x0000000e1b007388 */ /* 0x0007e40000000800 */
.L_x_13:
[----:B------:R-:W-:Y:S05]  /*1370*/  BSYNC.RECONVERGENT B0 ;  /* 0x0000000000007941 */ /* 0x000fea0003800200 */
.L_x_12:
[----:B------:R-:W-:Y:S01]  /*1380*/  UIADD3 UR4, UPT, UPT, UR7, 0xa200, URZ ;  /* 0x0000a20007047890 */ /* 0x000fe2000fffe0ff */
[----:B------:R-:W-:Y:S01]  /*1390*/  BAR.SYNC.DEFER_BLOCKING 0x0 ;  /* 0x0000000000007b1d */ /* 0x000fe20000010000 */
[----:B------:R-:W-:Y:S02]  /*13a0*/  UIADD3 UR5, UPT, UPT, UR7, 0xa280, URZ ;  /* 0x0000a28007057890 */ /* 0x000fe4000fffe0ff */
[----:B------:R-:W-:Y:S02]  /*13b0*/  ULEA UR4, UR8, UR4, 0x18 ;  /* 0x0000000408047291 */ /* 0x000fe4000f8ec0ff */
[----:B------:R-:W-:-:S04]  /*13c0*/  ULEA UR5, UR8, UR5, 0x18 ;  /* 0x0000000508057291 */ /* 0x000fc8000f8ec0ff */
[C---:B-1----:R-:W-:Y:S02]  /*13d0*/  LEA R17, R0.reuse, UR4, 0x2 ;  /* 0x0000000400117c11 */ /* 0x042fe4000f8e10ff */
[----:B------:R-:W-:Y:S01]  /*13e0*/  LEA R16, R0, UR5, 0x2 ;  /* 0x0000000500107c11 */ /* 0x000fe2000f8e10ff */
[----:B------:R-:W-:Y:S06]  /*13f0*/  @P0 BRA `(.L_x_14) ;  /* 0x0000000000740947 */ /* 0x000fec0003800000 */
[----:B0-----:R-:W-:Y:S01]  /*1400*/  LDS R9, [R21] ;  /* 0x0000000015097984 */ /* 0x001fe20000000800 */
[----:B------:R-:W-:Y:S05]  /*1410*/  WARPSYNC.ALL ;  /* 0x0000000000007948 */ /* 0x000fea0003800000 */
[----:B------:R-:W3:Y:S02]  /*1420*/  LDS R8, [R20] ;  /* 0x0000000014087984 */ /* 0x000ee40000000800 */
[----:B---3--:R-:W-:-:S05]  /*1430*/  FMNMX R14, R9, R8, !PT ;  /* 0x00000008090e7209 */ /* 0x008fca0007800000 */
[--C-:B--2---:R-:W-:Y:S01]  /*1440*/  FADD R11, R8, -R14.reuse ;  /* 0x8000000e080b7221 */ /* 0x104fe20000000000 */
[----:B------:R-:W-:Y:S01]  /*1450*/  FADD R9, R9, -R14 ;  /* 0x8000000e09097221 */ /* 0x000fe20000000000 */
[----:B------:R-:W-:Y:S02]  /*1460*/  STS [R17], R14 ;  /* 0x0000000e11007388 */ /* 0x000fe40000000800 */
[-C--:B------:R-:W-:Y:S01]  /*1470*/  FFMA.SAT R10, R11, R26.reuse, 0.5 ;  /* 0x3f0000000b0a7423 */ /* 0x080fe2000000201a */
[----:B------:R-:W-:Y:S01]  /*1480*/  FFMA.SAT R12, R9, R26, 0.5 ;  /* 0x3f000000090c7423 */ /* 0x000fe2000000201a */
[----:B------:R-:W0:Y:S02]  /*1490*/  LDS R27, [R27] ;  /* 0x000000001b1b7984 */ /* 0x000e240000000800 */
[-C--:B------:R-:W-:Y:S01]  /*14a0*/  FFMA.RM R10, R10, R23.reuse, 12582913 ;  /* 0x4b4000010a0a7423 */ /* 0x080fe20000004017 */
[----:B------:R-:W-:Y:S01]  /*14b0*/  FFMA.RM R12, R12, R23, 12582913 ;  /* 0x4b4000010c0c7423 */ /* 0x000fe20000004017 */
[----:B------:R-:W1:Y:S02]  /*14c0*/  LDS R8, [R22] ;  /* 0x0000000016087984 */ /* 0x000e640000000800 */
[C---:B------:R-:W-:Y:S01]  /*14d0*/  FADD R18, R10.reuse, -12583039 ;  /* 0xcb40007f0a127421 */ /* 0x040fe20000000000 */
[----:B------:R-:W-:-:S03]  /*14e0*/  SHF.L.U32 R10, R10, 0x17, RZ ;  /* 0x000000170a0a7819 */ /* 0x000fc600000006ff */
[C---:B------:R-:W-:Y:S01]  /*14f0*/  FFMA R28, R11.reuse, 1.4426950216293334961, -R18 ;  /* 0x3fb8aa3b0b1c7823 */ /* 0x040fe20000000812 */
[C---:B------:R-:W-:Y:S01]  /*1500*/  FADD R18, R12.reuse, -12583039 ;  /* 0xcb40007f0c127421 */ /* 0x040fe20000000000 */
[----:B------:R-:W-:Y:S02]  /*1510*/  SHF.L.U32 R12, R12, 0x17, RZ ;  /* 0x000000170c0c7819 */ /* 0x000fe400000006ff */
[----:B------:R-:W-:Y:S01]  /*1520*/  FFMA R28, R11, 1.925963033500011079e-08, R28 ;  /* 0x32a570600b1c7823 */ /* 0x000fe2000000001c */
[----:B------:R-:W-:-:S03]  /*1530*/  FFMA R18, R9, 1.4426950216293334961, -R18 ;  /* 0x3fb8aa3b09127823 */ /* 0x000fc60000000812 */
[----:B------:R-:W2:Y:S01]  /*1540*/  MUFU.EX2 R11, R28 ;  /* 0x0000001c000b7308 */ /* 0x000ea20000000800 */
[----:B------:R-:W-:-:S07]  /*1550*/  FFMA R18, R9, 1.925963033500011079e-08, R18 ;  /* 0x32a5706009127823 */ /* 0x000fce0000000012 */
[----:B------:R-:W3:Y:S01]  /*1560*/  MUFU.EX2 R9, R18 ;  /* 0x0000001200097308 */ /* 0x000ee20000000800 */
[----:B--2---:R-:W-:-:S04]  /*1570*/  FMUL R10, R10, R11 ;  /* 0x0000000b0a0a7220 */ /* 0x004fc80000400000 */
[----:B0-----:R-:W-:Y:S01]  /*1580*/  FMUL R10, R10, R27 ;  /* 0x0000001b0a0a7220 */ /* 0x001fe20000400000 */
[----:B---3--:R-:W-:-:S04]  /*1590*/  FMUL R9, R12, R9 ;  /* 0x000000090c097220 */ /* 0x008fc80000400000 */
[----:B-1----:R-:W-:-:S05]  /*15a0*/  FFMA R9, R9, R8, R10 ;  /* 0x0000000809097223 */ /* 0x002fca000000000a */
[----:B------:R1:W-:Y:S01]  /*15b0*/  STS [R16], R9 ;  /* 0x0000000910007388 */ /* 0x0003e20000000800 */
[----:B------:R-:W-:Y:S06]  /*15c0*/  BAR.SYNC.DEFER_BLOCKING 0x0 ;  /* 0x0000000000007b1d */ /* 0x000fec0000010000 */
.L_x_14:
[----:B------:R-:W-:Y:S04]  /*15d0*/  LDS R21, [R21] ;  /* 0x0000000015157984 */ /* 0x000fe80000000800 */
[----:B0-----:R-:W1:Y:S04]  /*15e0*/  LDS R8, [R17] ;  /* 0x0000000011087984 */ /* 0x001e680000000800 */
[----:B--2---:R-:W0:Y:S04]  /*15f0*/  LDS R11, [R20] ;  /* 0x00000000140b7984 */ /* 0x004e280000000800 */
[----:B------:R-:W2:Y:S01]  /*1600*/  LDS R19, [R22] ;  /* 0x0000000016137984 */ /* 0x000ea20000000800 */
[----:B-1----:R-:W-:-:S02]  /*1610*/  FADD R9, R21, -R8 ;  /* 0x8000000815097221 */ /* 0x002fc40000000000 */
[----:B------:R-:W1:Y:S02]  /*1620*/  LDC R21, c[0x0][0x3b0] ;  /* 0x0000ec00ff157b82 */ /* 0x000e640000000800 */
[----:B------:R-:W-:Y:S01]  /*1630*/  FFMA.SAT R10, R9, R26, 0.5 ;  /* 0x3f000000090a7423 */ /* 0x000fe2000000201a */
[----:B0-----:R-:W-:-:S03]  /*1640*/  FADD R11, -R8, R11 ;  /* 0x0000000b080b7221 */ /* 0x001fc60000000100 */
[----:B------:R-:W-:Y:S01]  /*1650*/  FFMA.RM R10, R10, R23, 12582913 ;  /* 0x4b4000010a0a7423 */ /* 0x000fe20000004017 */
[----:B------:R-:W-:-:S03]  /*1660*/  FFMA.SAT R26, R11, R26, 0.5 ;  /* 0x3f0000000b1a7423 */ /* 0x000fc6000000201a */
[----:B------:R-:W-:Y:S01]  /*1670*/  FADD R8, R10, -12583039 ;  /* 0xcb40007f0a087421 */ /* 0x000fe20000000000 */
[----:B------:R-:W-:Y:S01]  /*1680*/  FFMA.RM R26, R26, R23, 12582913 ;  /* 0x4b4000011a1a7423 */ /* 0x000fe20000004017 */
[----:B------:R-:W-:Y:S02]  /*1690*/  SHF.L.U32 R10, R10, 0x17, RZ ;  /* 0x000000170a0a7819 */ /* 0x000fe400000006ff */
[C---:B------:R-:W-:Y:S01]  /*16a0*/  FFMA R8, R9.reuse, 1.4426950216293334961, -R8 ;  /* 0x3fb8aa3b09087823 */ /* 0x040fe20000000808 */
[C---:B------:R-:W-:Y:S01]  /*16b0*/  FADD R12, R26.reuse, -12583039 ;  /* 0xcb40007f1a0c7421 */ /* 0x040fe20000000000 */
[----:B------:R-:W-:Y:S02]  /*16c0*/  SHF.L.U32 R18, R26, 0x17, RZ ;  /* 0x000000171a127819 */ /* 0x000fe400000006ff */
[----:B------:R-:W-:Y:S01]  /*16d0*/  FFMA R8, R9, 1.925963033500011079e-08, R8 ;  /* 0x32a5706009087823 */ /* 0x000fe20000000008 */
[----:B------:R-:W-:-:S03]  /*16e0*/  FFMA R12, R11, 1.4426950216293334961, -R12 ;  /* 0x3fb8aa3b0b0c7823 */ /* 0x000fc6000000080c */
[----:B------:R-:W0:Y:S01]  /*16f0*/  MUFU.EX2 R9, R8 ;  /* 0x0000000800097308 */ /* 0x000e220000000800 */
[----:B------:R-:W-:Y:S01]  /*1700*/  FFMA R12, R11, 1.925963033500011079e-08, R12 ;  /* 0x32a570600b0c7823 */ /* 0x000fe2000000000c */
[----:B-1----:R-:W-:-:S06]  /*1710*/  ISETP.NE.AND P2, PT, R21, 0x40, PT ;  /* 0x000000401500780c */ /* 0x002fcc0003f45270 */
[----:B------:R-:W1:Y:S01]  /*1720*/  MUFU.EX2 R11, R12 ;  /* 0x0000000c000b7308 */ /* 0x000e620000000800 */
[----:B0-----:R-:W-:-:S04]  /*1730*/  FMUL R10, R10, R9 ;  /* 0x000000090a0a7220 */ /* 0x001fc80000400000 */
[----:B--2---:R-:W-:Y:S01]  /*1740*/  FMUL R19, R19, R10 ;  /* 0x0000000a13137220 */ /* 0x004fe20000400000 */
[----:B-1----:R-:W-:Y:S01]  /*1750*/  FMUL R18, R18, R11 ;  /* 0x0000000b12127220 */ /* 0x002fe20000400000 */
[----:B------:R-:W-:Y:S06]  /*1760*/  @P2 BRA `(.L_x_15) ;  /* 0x0000000800282947 */ /* 0x000fec0003800000 */
[----:B------:R-:W-:Y:S01]  /*1770*/  LEA R20, R3, UR6, 0x2 ;  /* 0x0000000603147c11 */ /* 0x000fe2000f8e10ff */
[----:B------:R-:W-:Y:S04]  /*1780*/  LDS.128 R8, [R6] ;  /* 0x0000000006087984 */ /* 0x000fe80000000c00 */
[----:B------:R-:W0:Y:S04]  /*1790*/  LDS R23, [R20] ;  /* 0x0000000014177984 */ /* 0x000e280000000800 */
[----:B------:R-:W1:Y:S04]  /*17a0*/  LDS R13, [R20+0x80] ;  /* 0x00008000140d7984 */ /* 0x000e680000000800 */
[----:B---3--:R-:W2:Y:S04]  /*17b0*/  LDS R27, [R20+0x100] ;  /* 0x00010000141b7984 */ /* 0x008ea80000000800 */
[----:B------:R-:W3:Y:S04]  /*17c0*/  LDS R29, [R20+0x180] ;  /* 0x00018000141d7984 */ /* 0x000ee80000000800 */
[----:B------:R-:W4:Y:S04]  /*17d0*/  LDS R21, [R20+0x200] ;  /* 0x0002000014157984 */ /* 0x000f280000000800 */
[----:B------:R-:W5:Y:S04]  /*17e0*/  LDS R15, [R20+0x280] ;  /* 0x00028000140f7984 */ /* 0x000f680000000800 */
[----:B------:R-:W5:Y:S04]  /*17f0*/  LDS R22, [R20+0x300] ;  /* 0x0003000014167984 */ /* 0x000f680000000800 */
[----:B------:R-:W5:Y:S01]  /*1800*/  LDS R26, [R20+0x380] ;  /* 0x00038000141a7984 */ /* 0x000f620000000800 */
[C---:B0-----:R-:W-:Y:S01]  /*1810*/  FFMA R12, R8.reuse, R23, RZ ;  /* 0x00000017080c7223 */ /* 0x041fe200000000ff */
[----:B-1----:R-:W-:-:S03]  /*1820*/  FFMA R8, R8, R13, RZ ;  /* 0x0000000d08087223 */ /* 0x002fc600000000ff */
[-C--:B--2---:R-:W-:Y:S01]  /*1830*/  FFMA R12, R27, R9.reuse, R12 ;  /* 0x000000091b0c7223 */ /* 0x084fe2000000000c */
[----:B---3--:R-:W-:Y:S02]  /*1840*/  FFMA R8, R29, R9, R8 ;  /* 0x000000091d087223 */ /* 0x008fe40000000008 */
[----:B------:R-:W-:Y:S01]  /*1850*/  LDS R9, [R20+0x480] ;  /* 0x0004800014097984 */ /* 0x000fe20000000800 */
[----:B----4-:R-:W-:-:S03]  /*1860*/  FFMA R23, R21, R10, R12 ;  /* 0x0000000a15177223 */ /* 0x010fc6000000000c */
[----:B------:R-:W-:Y:S01]  /*1870*/  LDS R21, [R20+0x400] ;  /* 0x0004000014157984 */ /* 0x000fe20000000800 */
[----:B-----5:R-:W-:-:S03]  /*1880*/  FFMA R27, R15, R10, R8 ;  /* 0x0000000a0f1b7223 */ /* 0x020fc60000000008 */
[----:B------:R-:W0:Y:S01]  /*1890*/  LDS.128 R12, [R6+0x10] ;  /* 0x00001000060c7984 */ /* 0x000e220000000c00 */
[----:B------:R-:W-:-:S03]  /*18a0*/  FFMA R29, R22, R11, R23 ;  /* 0x0000000b161d7223 */ /* 0x000fc60000000017 */
[----:B------:R-:W1:Y:S01]  /*18b0*/  LDS R8, [R20+0x500] ;  /* 0x0005000014087984 */ /* 0x000e620000000800 */
[----:B------:R-:W-:-:S03]  /*18c0*/  FFMA R26, R26, R11, R27 ;  /* 0x0000000b1a1a7223 */ /* 0x000fc6000000001b */
[----:B------:R-:W2:Y:S04]  /*18d0*/  LDS R10, [R20+0x580] ;  /* 0x00058000140a7984 */ /* 0x000ea80000000800 */
[----:B------:R-:W3:Y:S04]  /*18e0*/  LDS R23, [R20+0x600] ;  /* 0x0006000014177984 */ /* 0x000ee80000000800 */
[----:B------:R-:W4:Y:S04]  /*18f0*/  LDS R11, [R20+0x680] ;  /* 0x00068000140b7984 */ /* 0x000f280000000800 */
[----:B------:R-:W5:Y:S01]  /*1900*/  LDS R22, [R20+0x780] ;  /* 0x0007800014167984 */ /* 0x000f620000000800 */
[C---:B0-----:R-:W-:Y:S01]  /*1910*/  FFMA R21, R12.reuse, R21, R29 ;  /* 0x000000150c157223 */ /* 0x041fe2000000001d */
[----:B------:R-:W-:-:S02]  /*1920*/  FFMA R9, R12, R9, R26 ;  /* 0x000000090c097223 */ /* 0x000fc4000000001a */
[----:B------:R-:W0:Y:S01]  /*1930*/  LDS R12, [R20+0x700] ;  /* 0x00070000140c7984 */ /* 0x000e220000000800 */
[----:B-1----:R-:W-:-:S03]  /*1940*/  FFMA R8, R8, R13, R21 ;  /* 0x0000000d08087223 */ /* 0x002fc60000000015 */
[----:B------:R-:W-:Y:S01]  /*1950*/  LDS R21, [R20+0x800] ;  /* 0x0008000014157984 */ /* 0x000fe20000000800 */
[----:B--2---:R-:W-:-:S03]  /*1960*/  FFMA R10, R10, R13, R9 ;  /* 0x0000000d0a0a7223 */ /* 0x004fc60000000009 */
[----:B------:R-:W-:Y:S01]  /*1970*/  LDS R13, [R20+0x880] ;  /* 0x00088000140d7984 */ /* 0x000fe20000000800 */
[----:B---3--:R-:W-:-:S03]  /*1980*/  FFMA R23, R23, R14, R8 ;  /* 0x0000000e17177223 */ /* 0x008fc60000000008 */
[----:B------:R-:W-:Y:S01]  /*1990*/  LDS R26, [R20+0x1f00] ;  /* 0x001f0000141a7984 */ /* 0x000fe20000000800 */
[----:B----4-:R-:W-:-:S03]  /*19a0*/  FFMA R27, R11, R14, R10 ;  /* 0x0000000e0b1b7223 */ /* 0x010fc6000000000a */
[----:B------:R-:W1:Y:S01]  /*19b0*/  LDS.128 R8, [R6+0x20] ;  /* 0x0000200006087984 */ /* 0x000e620000000c00 */
[----:B-----5:R-:W-:-:S03]  /*19c0*/  FFMA R22, R22, R15, R27 ;  /* 0x0000000f16167223 */ /* 0x020fc6000000001b */
[----:B------:R-:W2:Y:S01]  /*19d0*/  LDS R14, [R20+0x980] ;  /* 0x00098000140e7984 */ /* 0x000ea20000000800 */
[----:B0-----:R-:W-:-:S03]  /*19e0*/  FFMA R29, R12, R15, R23 ;  /* 0x0000000f0c1d7223 */ /* 0x001fc60000000017 */
[----:B------:R-:W0:Y:S04]  /*19f0*/  LDS R12, [R20+0x900] ;  /* 0x00090000140c7984 */ /* 0x000e280000000800 */
[----:B------:R-:W3:Y:S04]  /*1a00*/  LDS R23, [R20+0xa00] ;  /* 0x000a000014177984 */ /* 0x000ee80000000800 */
[----:B------:R-:W4:Y:S01]  /*1a10*/  LDS R15, [R20+0xa80] ;  /* 0x000a8000140f7984 */ /* 0x000f220000000800 */
[C---:B-1----:R-:W-:Y:S01]  /*1a20*/  FFMA R21, R8.reuse, R21, R29 ;  /* 0x0000001508157223 */ /* 0x042fe2000000001d */
[----:B------:R-:W-:-:S02]  /*1a30*/  FFMA R13, R8, R13, R22 ;  /* 0x0000000d080d7223 */ /* 0x000fc40000000016 */
[----:B------:R-:W1:Y:S02]  /*1a40*/  LDS R8, [R20+0xb00] ;  /* 0x000b000014087984 */ /* 0x000e640000000800 */
[-C--:B--2---:R-:W-:Y:S02]  /*1a50*/  FFMA R14, R14, R9.reuse, R13 ;  /* 0x000000090e0e7223 */ /* 0x084fe4000000000d */
[----:B------:R-:W2:Y:S01]  /*1a60*/  LDS R22, [R20+0xb80] ;  /* 0x000b800014167984 */ /* 0x000ea20000000800 */
[----:B0-----:R-:W-:-:S03]  /*1a70*/  FFMA R12, R12, R9, R21 ;  /* 0x000000090c0c7223 */ /* 0x001fc60000000015 */
[----:B------:R-:W-:Y:S01]  /*1a80*/  LDS R21, [R20+0xc00] ;  /* 0x000c000014157984 */ /* 0x000fe20000000800 */
[----:B---3--:R-:W-:-:S03]  /*1a90*/  FFMA R23, R23, R10, R12 ;  /* 0x0000000a17177223 */ /* 0x008fc6000000000c */
[----:B------:R-:W-:Y:S01]  /*1aa0*/  LDS R9, [R20+0xc80] ;  /* 0x000c800014097984 */ /* 0x000fe20000000800 */
[----:B----4-:R-:W-:-:S03]  /*1ab0*/  FFMA R27, R15, R10, R14 ;  /* 0x0000000a0f1b7223 */ /* 0x010fc6000000000e */
[----:B------:R-:W0:Y:S04]  /*1ac0*/  LDS.128 R12, [R6+0x30] ;  /* 0x00003000060c7984 */ /* 0x000e280000000c00 */
[----:B------:R-:W3:Y:S01]  /*1ad0*/  LDS R10, [R20+0xd80] ;  /* 0x000d8000140a7984 */ /* 0x000ee20000000800 */
[----:B-1----:R-:W-:-:S03]  /*1ae0*/  FFMA R29, R8, R11, R23 ;  /* 0x0000000b081d7223 */ /* 0x002fc60000000017 */
[----:B------:R-:W1:Y:S01]  /*1af0*/  LDS R8, [R20+0xd00] ;  /* 0x000d000014087984 */ /* 0x000e620000000800 */
[----:B--2---:R-:W-:-:S03]  /*1b00*/  FFMA R22, R22, R11, R27 ;  /* 0x0000000b16167223 */ /* 0x004fc6000000001b */
[----:B------:R-:W2:Y:S04]  /*1b10*/  LDS R23, [R20+0xe00] ;  /* 0x000e000014177984 */ /* 0x000ea80000000800 */
[----:B------:R-:W4:Y:S01]  /*1b20*/  LDS R11, [R20+0xe80] ;  /* 0x000e8000140b7984 */ /* 0x000f220000000800 */
[C---:B0-----:R-:W-:Y:S01]  /*1b30*/  FFMA R21, R12.reuse, R21, R29 ;  /* 0x000000150c157223 */ /* 0x041fe2000000001d */
[----:B------:R-:W-:Y:S02]  /*1b40*/  FFMA R9, R12, R9, R22 ;  /* 0x000000090c097223 */ /* 0x000fe40000000016 */
[----:B------:R-:W0:Y:S02]  /*1b50*/  LDS R12, [R20+0xf00] ;  /* 0x000f0000140c7984 */ /* 0x000e240000000800 */
[----:B---3--:R-:W-:-:S02]  /*1b60*/  FFMA R10, R10, R13, R9 ;  /* 0x0000000d0a0a7223 */ /* 0x008fc40000000009 */
[----:B------:R-:W3:Y:S01]  /*1b70*/  LDS R22, [R20+0xf80] ;  /* 0x000f800014167984 */ /* 0x000ee20000000800 */
[----:B-1----:R-:W-:-:S03]  /*1b80*/  FFMA R8, R8, R13, R21 ;  /* 0x0000000d08087223 */ /* 0x002fc60000000015 */
[----:B------:R-:W-:Y:S01]  /*1b90*/  LDS R21, [R20+0x1000] ;  /* 0x0010000014157984 */ /* 0x000fe20000000800 */
[----:B--2---:R-:W-:-:S03]  /*1ba0*/  FFMA R23, R23, R14, R8 ;  /* 0x0000000e17177223 */ /* 0x004fc60000000008 */
[----:B------:R-:W-:Y:S01]  /*1bb0*/  LDS R13, [R20+0x1080] ;  /* 0x00108000140d7984 */ /* 0x000fe20000000800 */
[----:B----4-:R-:W-:-:S03]  /*1bc0*/  FFMA R27, R11, R14, R10 ;  /* 0x0000000e0b1b7223 */ /* 0x010fc6000000000a */
[----:B------:R-:W1:Y:S04]  /*1bd0*/  LDS.128 R8, [R6+0x40] ;  /* 0x0000400006087984 */ /* 0x000e680000000c00 */
[----:B------:R-:W2:Y:S01]  /*1be0*/  LDS R14, [R20+0x1180] ;  /* 0x00118000140e7984 */ /* 0x000ea20000000800 */
[----:B0-----:R-:W-:-:S03]  /*1bf0*/  FFMA R29, R12, R15, R23 ;  /* 0x0000000f0c1d7223 */ /* 0x001fc60000000017 */
[----:B------:R-:W0:Y:S01]  /*1c00*/  LDS R12, [R20+0x1100] ;  /* 0x00110000140c7984 */ /* 0x000e220000000800 */
[----:B---3--:R-:W-:-:S03]  /*1c10*/  FFMA R22, R22, R15, R27 ;  /* 0x0000000f16167223 */ /* 0x008fc6000000001b */
[----:B------:R-:W3:Y:S04]  /*1c20*/  LDS R23, [R20+0x1200] ;  /* 0x0012000014177984 */ /* 0x000ee80000000800 */
[----:B------:R-:W4:Y:S01]  /*1c30*/  LDS R15, [R20+0x1280] ;  /* 0x00128000140f7984 */ /* 0x000f220000000800 */
[C---:B-1----:R-:W-:Y:S01]  /*1c40*/  FFMA R21, R8.reuse, R21, R29 ;  /* 0x0000001508157223 */ /* 0x042fe2000000001d */
[----:B------:R-:W-:Y:S02]  /*1c50*/  FFMA R13, R8, R13, R22 ;  /* 0x0000000d080d7223 */ /* 0x000fe40000000016 */
[----:B------:R-:W1:Y:S02]  /*1c60*/  LDS R8, [R20+0x1300] ;  /* 0x0013000014087984 */ /* 0x000e640000000800 */
[----:B--2---:R-:W-:-:S02]  /*1c70*/  FFMA R14, R14, R9, R13 ;  /* 0x000000090e0e7223 */ /* 0x004fc4000000000d */
        /* <DEDUP_REMOVED lines=46> */
[----:B------:R-:W4:Y:S04]  /*1f60*/  LDS R11, [R20+0x1e80] ;  /* 0x001e8000140b7984 */ /* 0x000f280000000800 */
[----:B------:R-:W5:Y:S01]  /*1f70*/  LDS R8, [R20+0x1f80] ;  /* 0x001f800014087984 */ /* 0x000f620000000800 */
[C---:B0-----:R-:W-:Y:S01]  /*1f80*/  FFMA R9, R12.reuse, R9, R23 ;  /* 0x000000090c097223 */ /* 0x041fe20000000017 */
[----:B------:R-:W-:-:S04]  /*1f90*/  FFMA R21, R12, R21, R28 ;  /* 0x000000150c157223 */ /* 0x000fc8000000001c */
[-C--:B---3--:R-:W-:Y:S01]  /*1fa0*/  FFMA R10, R10, R13.reuse, R21 ;  /* 0x0000000d0a0a7223 */ /* 0x088fe20000000015 */
[----:B-1----:R-:W-:-:S04]  /*1fb0*/  FFMA R22, R22, R13, R9 ;  /* 0x0000000d16167223 */ /* 0x002fc80000000009 */
[-C--:B--2---:R-:W-:Y:S01]  /*1fc0*/  FFMA R27, R27, R14.reuse, R22 ;  /* 0x0000000e1b1b7223 */ /* 0x084fe20000000016 */
[----:B----4-:R-:W-:-:S03]  /*1fd0*/  FFMA R11, R11, R14, R10 ;  /* 0x0000000e0b0b7223 */ /* 0x010fc6000000000a */
[-C--:B------:R-:W-:Y:S01]  /*1fe0*/  FFMA R9, R26, R15.reuse, R27 ;  /* 0x0000000f1a097223 */ /* 0x080fe2000000001b */
[----:B-----5:R-:W-:Y:S01]  /*1ff0*/  FFMA R11, R8, R15, R11 ;  /* 0x0000000f080b7223 */ /* 0x020fe2000000000b */
[----:B------:R-:W-:Y:S06]  /*2000*/  BRA `(.L_x_16) ;  /* 0x0000000400a47947 */ /* 0x000fec0003800000 */
.L_x_15:
[----:B------:R-:W-:Y:S01]  /*2010*/  LEA R29, R3, UR6, 0x2 ;  /* 0x00000006031d7c11 */ /* 0x000fe2000f8e10ff */
[----:B------:R-:W-:Y:S03]  /*2020*/  LDS.128 R8, [R6] ;  /* 0x0000000006087984 */ /* 0x000fe60000000c00 */
[C---:B------:R-:W-:Y:S02]  /*2030*/  LEA R22, R21.reuse, R29, 0x2 ;  /* 0x0000001d15167211 */ /* 0x040fe400078e10ff */
[----:B------:R-:W0:Y:S02]  /*2040*/  LDS R29, [R29] ;  /* 0x000000001d1d7984 */ /* 0x000e240000000800 */
[C---:B------:R-:W-:Y:S02]  /*2050*/  LEA R28, R21.reuse, R22, 0x2 ;  /* 0x00000016151c7211 */ /* 0x040fe400078e10ff */
[----:B------:R-:W1:Y:S02]  /*2060*/  LDS R12, [R22] ;  /* 0x00000000160c7984 */ /* 0x000e640000000800 */
[----:B------:R-:W-:-:S02]  /*2070*/  LEA R20, R21, R28, 0x2 ;  /* 0x0000001c15147211 */ /* 0x000fc400078e10ff */
[----:B------:R-:W2:Y:S02]  /*2080*/  LDS R23, [R28] ;  /* 0x000000001c177984 */ /* 0x000ea40000000800 */
[C---:B---3--:R-:W-:Y:S02]  /*2090*/  LEA R27, R21.reuse, R20, 0x2 ;  /* 0x00000014151b7211 */ /* 0x048fe400078e10ff */
[----:B------:R-:W3:Y:S01]  /*20a0*/  LDS R20, [R20] ;  /* 0x0000000014147984 */ /* 0x000ee20000000800 */
[----:B0-----:R-:W-:Y:S01]  /*20b0*/  FFMA R13, R8, R29, RZ ;  /* 0x0000001d080d7223 */ /* 0x001fe200000000ff */
[----:B------:R-:W-:-:S03]  /*20c0*/  LEA R29, R21, R27, 0x2 ;  /* 0x0000001b151d7211 */ /* 0x000fc600078e10ff */
[----:B-1----:R-:W-:Y:S02]  /*20d0*/  FFMA R26, R12, R9, R13 ;  /* 0x000000090c1a7223 */ /* 0x002fe4000000000d */
[----:B------:R-:W-:Y:S02]  /*20e0*/  LDS.128 R12, [R6+0x10] ;  /* 0x00001000060c7984 */ /* 0x000fe40000000c00 */
[----:B--2---:R-:W-:Y:S01]  /*20f0*/  FFMA R23, R23, R10, R26 ;  /* 0x0000000a17177223 */ /* 0x004fe2000000001a */
[C---:B------:R-:W-:Y:S01]  /*2100*/  LEA R26, R21.reuse, R29, 0x2 ;  /* 0x0000001d151a7211 */ /* 0x040fe200078e10ff */
[----:B------:R0:W1:Y:S02]  /*2110*/  LDS R9, [R27] ;  /* 0x000000001b097984 */ /* 0x0000640000000800 */
[----:B---3--:R-:W-:Y:S01]  /*2120*/  FFMA R11, R20, R11, R23 ;  /* 0x0000000b140b7223 */ /* 0x008fe20000000017 */
[C---:B------:R-:W-:Y:S01]  /*2130*/  LEA R28, R21.reuse, R26, 0x2 ;  /* 0x0000001a151c7211 */ /* 0x040fe200078e10ff */
[----:B------:R2:W3:Y:S03]  /*2140*/  LDS R8, [R29] ;  /* 0x000000001d087984 */ /* 0x0004e60000000800 */
[C---:B------:R-:W-:Y:S01]  /*2150*/  LEA R10, R21.reuse, R28, 0x2 ;  /* 0x0000001c150a7211 */ /* 0x040fe200078e10ff */
[----:B------:R4:W5:Y:S03]  /*2160*/  LDS R23, [R26] ;  /* 0x000000001a177984 */ /* 0x0009660000000800 */
[----:B0-----:R-:W-:-:S04]  /*2170*/  LEA R27, R21, R10, 0x2 ;  /* 0x0000000a151b7211 */ /* 0x001fc800078e10ff */
[C---:B--2---:R-:W-:Y:S01]  /*2180*/  LEA R29, R21.reuse, R27, 0x2 ;  /* 0x0000001b151d7211 */ /* 0x044fe200078e10ff */
[----:B------:R-:W-:Y:S03]  /*2190*/  LDS R20, [R27] ;  /* 0x000000001b147984 */ /* 0x000fe60000000800 */
[----:B----4-:R-:W-:Y:S01]  /*21a0*/  LEA R26, R21, R29, 0x2 ;  /* 0x0000001d151a7211 */ /* 0x010fe200078e10ff */
[----:B-1----:R-:W-:Y:S02]  /*21b0*/  FFMA R9, R12, R9, R11 ;  /* 0x000000090c097223 */ /* 0x002fe4000000000b */
[----:B------:R0:W1:Y:S02]  /*21c0*/  LDS R12, [R28] ;  /* 0x000000001c0c7984 */ /* 0x0000640000000800 */
[----:B---3--:R-:W-:Y:S02]  /*21d0*/  FFMA R22, R8, R13, R9 ;  /* 0x0000000d08167223 */ /* 0x008fe40000000009 */
[----:B------:R-:W-:Y:S02]  /*21e0*/  LDS R13, [R10] ;  /* 0x000000000a0d7984 */ /* 0x000fe40000000800 */
[----:B-----5:R-:W-:-:S02]  /*21f0*/  FFMA R23, R23, R14, R22 ;  /* 0x0000000e17177223 */ /* 0x020fc40000000016 */
[----:B------:R-:W2:Y:S01]  /*2200*/  LDS.128 R8, [R6+0x20] ;  /* 0x0000200006087984 */ /* 0x000ea20000000c00 */
[----:B0-----:R-:W-:-:S04]  /*2210*/  LEA R28, R21, R26, 0x2 ;  /* 0x0000001a151c7211 */ /* 0x001fc800078e10ff */
[----:B------:R-:W-:Y:S01]  /*2220*/  LEA R27, R21, R28, 0x2 ;  /* 0x0000001c151b7211 */ /* 0x000fe200078e10ff */
[----:B-1----:R-:W-:Y:S02]  /*2230*/  FFMA R12, R12, R15, R23 ;  /* 0x0000000f0c0c7223 */ /* 0x002fe40000000017 */
[----:B------:R-:W0:Y:S02]  /*2240*/  LDS R23, [R29] ;  /* 0x000000001d177984 */ /* 0x000e240000000800 */
[----:B--2---:R-:W-:Y:S02]  /*2250*/  FFMA R13, R13, R8, R12 ;  /* 0x000000080d0d7223 */ /* 0x004fe4000000000c */
[----:B------:R-:W1:Y:S02]  /*2260*/  LDS R8, [R26] ;  /* 0x000000001a087984 */ /* 0x000e640000000800 */
[----:B------:R-:W-:Y:S02]  /*2270*/  FFMA R22, R20, R9, R13 ;  /* 0x0000000914167223 */ /* 0x000fe4000000000d */
[----:B------:R-:W-:Y:S04]  /*2280*/  LDS.128 R12, [R6+0x30] ;  /* 0x00003000060c7984 */ /* 0x000fe80000000c00 */
[----:B------:R2:W3:Y:S04]  /*2290*/  LDS R9, [R28] ;  /* 0x000000001c097984 */ /* 0x0004e80000000800 */
[----:B------:R4:W5:Y:S01]  /*22a0*/  LDS R20, [R27] ;  /* 0x000000001b147984 */ /* 0x0009620000000800 */
[----:B0-----:R-:W-:Y:S01]  /*22b0*/  FFMA R23, R23, R10, R22 ;  /* 0x0000000a17177223 */ /* 0x001fe20000000016 */
[----:B------:R-:W-:-:S04]  /*22c0*/  LEA R10, R21, R27, 0x2 ;  /* 0x0000001b150a7211 */ /* 0x000fc800078e10ff */
[----:B------:R-:W-:Y:S01]  /*22d0*/  LEA R29, R21, R10, 0x2 ;  /* 0x0000000a151d7211 */ /* 0x000fe200078e10ff */
[----:B-1----:R-:W-:-:S03]  /*22e0*/  FFMA R8, R8, R11, R23 ;  /* 0x0000000b08087223 */ /* 0x002fc60000000017 */
[C---:B------:R-:W-:Y:S01]  /*22f0*/  LEA R26, R21.reuse, R29, 0x2 ;  /* 0x0000001d151a7211 */ /* 0x040fe200078e10ff */
[----:B------:R-:W0:Y:S03]  /*2300*/  LDS R23, [R10] ;  /* 0x000000000a177984 */ /* 0x000e260000000800 */
[----:B--2---:R-:W-:Y:S01]  /*2310*/  LEA R28, R21, R26, 0x2 ;  /* 0x0000001a151c7211 */ /* 0x004fe200078e10ff */
[----:B---3--:R-:W-:-:S03]  /*2320*/  FFMA R9, R9, R12, R8 ;  /* 0x0000000c09097223 */ /* 0x008fc60000000008 */
[----:B----4-:R-:W-:Y:S01]  /*2330*/  LEA R27, R21, R28, 0x2 ;  /* 0x0000001c151b7211 */ /* 0x010fe200078e10ff */
[----:B------:R1:W2:Y:S01]  /*2340*/  LDS R12, [R29] ;  /* 0x000000001d0c7984 */ /* 0x0002a20000000800 */
[----:B-----5:R-:W-:-:S03]  /*2350*/  FFMA R22, R20, R13, R9 ;  /* 0x0000000d14167223 */ /* 0x020fc60000000009 */
[----:B------:R3:W-:Y:S04]  /*2360*/  LDS R13, [R26] ;  /* 0x000000001a0d7984 */ /* 0x0007e80000000800 */
[----:B------:R-:W4:Y:S04]  /*2370*/  LDS.128 R8, [R6+0x40] ;  /* 0x0000400006087984 */ /* 0x000f280000000c00 */
[----:B------:R5:W4:Y:S01]  /*2380*/  LDS R20, [R28] ;  /* 0x000000001c147984 */ /* 0x000b220000000800 */
[----:B0-----:R-:W-:Y:S01]  /*2390*/  FFMA R23, R23, R14, R22 ;  /* 0x0000000e17177223 */ /* 0x001fe20000000016 */
[----:B------:R-:W-:-:S04]  /*23a0*/  LEA R14, R21, R27, 0x2 ;  /* 0x0000001b150e7211 */ /* 0x000fc800078e10ff */
[----:B-1----:R-:W-:Y:S01]  /*23b0*/  LEA R29, R21, R14, 0x2 ;  /* 0x0000000e151d7211 */ /* 0x002fe200078e10ff */
[----:B--2---:R-:W-:-:S03]  /*23c0*/  FFMA R12, R12, R15, R23 ;  /* 0x0000000f0c0c7223 */ /* 0x004fc60000000017 */
[C---:B---3--:R-:W-:Y:S01]  /*23d0*/  LEA R26, R21.reuse, R29, 0x2 ;  /* 0x0000001d151a7211 */ /* 0x048fe200078e10ff */
[----:B------:R0:W1:Y:S03]  /*23e0*/  LDS R23, [R27] ;  /* 0x000000001b177984 */ /* 0x0000660000000800 */
[----:B-----5:R-:W-:Y:S01]  /*23f0*/  LEA R28, R21, R26, 0x2 ;  /* 0x0000001a151c7211 */ /* 0x020fe200078e10ff */
[----:B----4-:R-:W-:Y:S02]  /*2400*/  FFMA R13, R13, R8, R12 ;  /* 0x000000080d0d7223 */ /* 0x010fe4000000000c */
[----:B------:R-:W2:Y:S01]  /*2410*/  LDS R8, [R14] ;  /* 0x000000000e087984 */ /* 0x000ea20000000800 */
[----:B0-----:R-:W-:Y:S01]  /*2420*/  LEA R27, R21, R28, 0x2 ;  /* 0x0000001c151b7211 */ /* 0x001fe200078e10ff */
[----:B------:R-:W-:Y:S02]  /*2430*/  FFMA R22, R20, R9, R13 ;  /* 0x0000000914167223 */ /* 0x000fe4000000000d */
[----:B------:R-:W-:Y:S04]  /*2440*/  LDS.128 R12, [R6+0x50] ;  /* 0x00005000060c7984 */ /* 0x000fe80000000c00 */
[----:B------:R-:W0:Y:S04]  /*2450*/  LDS R9, [R29] ;  /* 0x000000001d097984 */ /* 0x000e280000000800 */
[----:B------:R-:W3:Y:S01]  /*2460*/  LDS R20, [R26] ;  /* 0x000000001a147984 */ /* 0x000ee20000000800 */
[----:B-1----:R-:W-:-:S04]  /*2470*/  FFMA R23, R23, R10, R22 ;  /* 0x0000000a17177223 */ /* 0x002fc80000000016 */
[----:B--2---:R-:W-:Y:S02]  /*2480*/  FFMA R8, R8, R11, R23 ;  /* 0x0000000b08087223 */ /* 0x004fe40000000017 */
[----:B------:R1:W2:Y:S02]  /*2490*/  LDS R23, [R28] ;  /* 0x000000001c177984 */ /* 0x0002a40000000800 */
[----:B0-----:R-:W-:Y:S01]  /*24a0*/  FFMA R9, R9, R12, R8 ;  /* 0x0000000c09097223 */ /* 0x001fe20000000008 */
[C---:B------:R-:W-:Y:S01]  /*24b0*/  LEA R8, R21.reuse, R27, 0x2 ;  /* 0x0000001b15087211 */ /* 0x040fe200078e10ff */
[----:B------:R0:W4:Y:S02]  /*24c0*/  LDS R12, [R27] ;  /* 0x000000001b0c7984 */ /* 0x0001240000000800 */
[----:B---3--:R-:W-:Y:S01]  /*24d0*/  FFMA R22, R20, R13, R9 ;  /* 0x0000000d14167223 */ /* 0x008fe20000000009 */
[C---:B------:R-:W-:Y:S01]  /*24e0*/  LEA R26, R21.reuse, R8, 0x2 ;  /* 0x00000008151a7211 */ /* 0x040fe200078e10ff */
[----:B------:R-:W-:Y:S03]  /*24f0*/  LDS R13, [R8] ;  /* 0x00000000080d7984 */ /* 0x000fe60000000800 */
[C---:B------:R-:W-:Y:S01]  /*2500*/  LEA R29, R21.reuse, R26, 0x2 ;  /* 0x0000001a151d7211 */ /* 0x040fe200078e10ff */
[----:B------:R-:W3:Y:S03]  /*2510*/  LDS.128 R8, [R6+0x60] ;  /* 0x0000600006087984 */ /* 0x000ee60000000c00 */
[C---:B-1----:R-:W-:Y:S01]  /*2520*/  LEA R28, R21.reuse, R29, 0x2 ;  /* 0x0000001d151c7211 */ /* 0x042fe200078e10ff */
[----:B------:R1:W5:Y:S03]  /*2530*/  LDS R20, [R26] ;  /* 0x000000001a147984 */ /* 0x0003660000000800 */
[----:B0-----:R-:W-:-:S04]  /*2540*/  LEA R27, R21, R28, 0x2 ;  /* 0x0000001c151b7211 */ /* 0x001fc800078e10ff */
[----:B-1----:R-:W-:Y:S01]  /*2550*/  LEA R26, R21, R27, 0x2 ;  /* 0x0000001b151a7211 */ /* 0x002fe200078e10ff */
[----:B--2---:R-:W-:-:S04]  /*2560*/  FFMA R23, R23, R14, R22 ;  /* 0x0000000e17177223 */ /* 0x004fc80000000016 */
[----:B----4-:R-:W-:Y:S02]  /*2570*/  FFMA R12, R12, R15, R23 ;  /* 0x0000000f0c0c7223 */ /* 0x010fe40000000017 */
[----:B------:R-:W0:Y:S02]  /*2580*/  LDS R23, [R29] ;  /* 0x000000001d177984 */ /* 0x000e240000000800 */
[----:B---3--:R-:W-:Y:S02]  /*2590*/  FFMA R13, R13, R8, R12 ;  /* 0x000000080d0d7223 */ /* 0x008fe4000000000c */
[----:B------:R-:W1:Y:S02]  /*25a0*/  LDS R8, [R28] ;  /* 0x000000001c087984 */ /* 0x000e640000000800 */
[----:B-----5:R-:W-:Y:S01]  /*25b0*/  FFMA R22, R20, R9, R13 ;  /* 0x0000000914167223 */ /* 0x020fe2000000000d */
[C---:B------:R-:W-:Y:S01]  /*25c0*/  LEA R20, R21.reuse, R26, 0x2 ;  /* 0x0000001a15147211 */ /* 0x040fe200078e10ff */
[----:B------:R-:W-:Y:S04]  /*25d0*/  LDS.128 R12, [R6+0x70] ;  /* 0x00007000060c7984 */ /* 0x000fe80000000c00 */
[----:B------:R2:W3:Y:S04]  /*25e0*/  LDS R9, [R27] ;  /* 0x000000001b097984 */ /* 0x0004e80000000800 */
[----:B------:R-:W4:Y:S01]  /*25f0*/  LDS R26, [R26] ;  /* 0x000000001a1a7984 */ /* 0x000f220000000800 */
[----:B--2---:R-:W-:-:S03]  /*2600*/  LEA R27, R21, R20, 0x2 ;  /* 0x00000014151b7211 */ /* 0x004fc600078e10ff */
[----:B------:R-:W2:Y:S04]  /*2610*/  LDS R21, [R20] ;  /* 0x0000000014157984 */ /* 0x000ea80000000800 */
[----:B------:R-:W5:Y:S01]  /*2620*/  LDS R20, [R27] ;  /* 0x000000001b147984 */ /* 0x000f620000000800 */
[----:B0-----:R-:W-:-:S04]  /*2630*/  FFMA R23, R23, R10, R22 ;  /* 0x0000000a17177223 */ /* 0x001fc80000000016 */
[----:B-1----:R-:W-:Y:S01]  /*2640*/  FFMA R8, R8, R11, R23 ;  /* 0x0000000b08087223 */ /* 0x002fe20000000017 */
[----:B------:R-:W-:-:S03]  /*2650*/  MOV R11, RZ ;  /* 0x000000ff000b7202 */ /* 0x000fc60000000f00 */
[----:B---3--:R-:W-:-:S04]  /*2660*/  FFMA R9, R9, R12, R8 ;  /* 0x0000000c09097223 */ /* 0x008fc80000000008 */
[----:B----4-:R-:W-:-:S04]  /*2670*/  FFMA R6, R26, R13, R9 ;  /* 0x0000000d1a067223 */ /* 0x010fc80000000009 */
[----:B--2---:R-:W-:-:S04]  /*2680*/  FFMA R21, R21, R14, R6 ;  /* 0x0000000e15157223 */ /* 0x004fc80000000006 */
[----:B-----5:R-:W-:-:S07]  /*2690*/  FFMA R9, R20, R15, R21 ;  /* 0x0000000f14097223 */ /* 0x020fce0000000015 */
.L_x_16:
[----:B------:R-:W0:Y:S01]  /*26a0*/  LDS R13, [R16] ;  /* 0x00000000100d7984 */ /* 0x000e220000000800 */
[----:B------:R-:W-:Y:S03]  /*26b0*/  BSSY.RECONVERGENT B0, `(.L_x_17) ;  /* 0x0000010000007945 */ /* 0x000fe60003800200 */
[----:B------:R-:W1:Y:S01]  /*26c0*/  LDS R6, [R2] ;  /* 0x0000000002067984 */ /* 0x000e620000000800 */
[----:B0-----:R-:W0:Y:S01]  /*26d0*/  MUFU.RCP R8, R13 ;  /* 0x0000000d00087308 */ /* 0x001e220000001000 */
[----:B-1----:R-:W-:-:S04]  /*26e0*/  FMUL R15, R19, R6 ;  /* 0x00000006130f7220 */ /* 0x002fc80000400000 */
[----:B------:R-:W-:-:S04]  /*26f0*/  FFMA R6, R18, R9, R15 ;  /* 0x0000000912067223 */ /* 0x000fc8000000000f */
[----:B------:R-:W1:Y:S01]  /*2700*/  FCHK P0, R6, R13 ;  /* 0x0000000d06007302 */ /* 0x000e620000000000 */
[----:B0-----:R-:W-:-:S04]  /*2710*/  FFMA R21, -R13, R8, 1 ;  /* 0x3f8000000d157423 */ /* 0x001fc80000000108 */
[----:B------:R-:W-:-:S04]  /*2720*/  FFMA R21, R8, R21, R8 ;  /* 0x0000001508157223 */ /* 0x000fc80000000008 */
[----:B------:R-:W-:-:S04]  /*2730*/  FFMA R8, R6, R21, RZ ;  /* 0x0000001506087223 */ /* 0x000fc800000000ff */
[----:B------:R-:W-:-:S04]  /*2740*/  FFMA R9, -R13, R8, R6 ;  /* 0x000000080d097223 */ /* 0x000fc80000000106 */
[----:B------:R-:W-:Y:S01]  /*2750*/  FFMA R9, R21, R9, R8 ;  /* 0x0000000915097223 */ /* 0x000fe20000000008 */
[----:B-1----:R-:W-:Y:S06]  /*2760*/  @!P0 BRA `(.L_x_18) ;  /* 0x0000000000108947 */ /* 0x002fec0003800000 */
[----:B------:R-:W-:Y:S02]  /*2770*/  MOV R9, R13 ;  /* 0x0000000d00097202 */ /* 0x000fe40000000f00 */
[----:B------:R-:W-:-:S07]  /*2780*/  MOV R8, 0x27a0 ;  /* 0x000027a000087802 */ /* 0x000fce0000000f00 */
[----:B------:R-:W-:Y:S05]  /*2790*/  CALL.REL.NOINC `($__internal_2_$__cuda_sm3x_div_rn_noftz_f32_slowpath) ;  /* 0x0000000400dc7944 */ /* 0x000fea0003c00000 */
[----:B------:R-:W-:-:S07]  /*27a0*/  MOV R9, R6 ;  /* 0x0000000600097202 */ /* 0x000fce0000000f00 */
.L_x_18:
[----:B------:R-:W-:Y:S05]  /*27b0*/  BSYNC.RECONVERGENT B0 ;  /* 0x0000000000007941 */ /* 0x000fea0003800200 */
.L_x_17:
[----:B------:R0:W-:Y:S01]  /*27c0*/  STS [R2], R9 ;  /* 0x0000000902007388 */ /* 0x0001e20000000800 */
[----:B------:R-:W-:Y:S05]  /*27d0*/  @P2 BRA `(.L_x_19) ;  /* 0x0000000000642947 */ /* 0x000fea0003800000 */
[----:B------:R-:W1:Y:S01]  /*27e0*/  S2UR UR5, SR_CgaCtaId ;  /* 0x00000000000579c3 */ /* 0x000e620000008800 */
[----:B------:R-:W-:Y:S01]  /*27f0*/  UMOV UR4, 0x400 ;  /* 0x0000040000047882 */ /* 0x000fe20000000000 */
[----:B------:R-:W-:Y:S01]  /*2800*/  LEA R10, R0, R7, 0x5 ;  /* 0x00000007000a7211 */ /* 0x000fe200078e28ff */
[----:B------:R-:W-:Y:S01]  /*2810*/  UIADD3 UR4, UPT, UPT, UR4, 0x6000, URZ ;  /* 0x0000600004047890 */ /* 0x000fe2000fffe0ff */
[----:B------:R-:W0:Y:S01]  /*2820*/  MUFU.RCP R8, R13 ;  /* 0x0000000d00087308 */ /* 0x000e220000001000 */
[----:B------:R-:W-:Y:S01]  /*2830*/  BSSY.RECONVERGENT B0, `(.L_x_20) ;  /* 0x0000012000007945 */ /* 0x000fe20003800200 */
[----:B0-----:R-:W-:Y:S01]  /*2840*/  FFMA R9, -R13, R8, 1 ;  /* 0x3f8000000d097423 */ /* 0x001fe20000000108 */
[----:B-1----:R-:W-:-:S06]  /*2850*/  ULEA UR4, UR5, UR4, 0x18 ;  /* 0x0000000405047291 */ /* 0x002fcc000f8ec0ff */
[----:B------:R-:W-:-:S05]  /*2860*/  LEA R10, R10, UR4, 0x2 ;  /* 0x000000040a0a7c11 */ /* 0x000fca000f8e10ff */
[----:B------:R-:W0:Y:S02]  /*2870*/  LDS R6, [R10+0x80] ;  /* 0x000080000a067984 */ /* 0x000e240000000800 */
[----:B0-----:R-:W-:Y:S01]  /*2880*/  FMUL R19, R19, R6 ;  /* 0x0000000613137220 */ /* 0x001fe20000400000 */
[----:B------:R-:W-:-:S03]  /*2890*/  FFMA R6, R8, R9, R8 ;  /* 0x0000000908067223 */ /* 0x000fc60000000008 */
[----:B------:R-:W-:-:S04]  /*28a0*/  FFMA R18, R18, R11, R19 ;  /* 0x0000000b12127223 */ /* 0x000fc80000000013 */
[----:B------:R-:W0:Y:S01]  /*28b0*/  FCHK P0, R18, R13 ;  /* 0x0000000d12007302 */ /* 0x000e220000000000 */
[----:B------:R-:W-:-:S04]  /*28c0*/  FFMA R8, R6, R18, RZ ;  /* 0x0000001206087223 */ /* 0x000fc800000000ff */
[----:B------:R-:W-:-:S04]  /*28d0*/  FFMA R9, -R13, R8, R18 ;  /* 0x000000080d097223 */ /* 0x000fc80000000112 */
[----:B------:R-:W-:Y:S01]  /*28e0*/  FFMA R9, R6, R9, R8 ;  /* 0x0000000906097223 */ /* 0x000fe20000000008 */
[----:B0-----:R-:W-:Y:S06]  /*28f0*/  @!P0 BRA `(.L_x_21) ;  /* 0x0000000000148947 */ /* 0x001fec0003800000 */
[----:B------:R-:W-:Y:S02]  /*2900*/  MOV R6, R18 ;  /* 0x0000001200067202 */ /* 0x000fe40000000f00 */
[----:B------:R-:W-:Y:S02]  /*2910*/  MOV R9, R13 ;  /* 0x0000000d00097202 */ /* 0x000fe40000000f00 */
[----:B------:R-:W-:-:S07]  /*2920*/  MOV R8, 0x2940 ;  /* 0x0000294000087802 */ /* 0x000fce0000000f00 */
[----:B------:R-:W-:Y:S05]  /*2930*/  CALL.REL.NOINC `($__internal_2_$__cuda_sm3x_div_rn_noftz_f32_slowpath) ;  /* 0x0000000400747944 */ /* 0x000fea0003c00000 */
[----:B------:R-:W-:-:S07]  /*2940*/  MOV R9, R6 ;  /* 0x0000000600097202 */ /* 0x000fce0000000f00 */
.L_x_21:
[----:B------:R-:W-:Y:S05]  /*2950*/  BSYNC.RECONVERGENT B0 ;  /* 0x0000000000007941 */ /* 0x000fea0003800200 */
.L_x_20:
[----:B------:R1:W-:Y:S02]  /*2960*/  STS [R10+0x80], R9 ;  /* 0x000080090a007388 */ /* 0x0003e40000000800 */
.L_x_19:
[----:B------:R-:W-:Y:S05]  /*2970*/  WARPSYNC.ALL ;  /* 0x0000000000007948 */ /* 0x000fea0003800000 */
[----:B------:R-:W-:Y:S01]  /*2980*/  BAR.SYNC.DEFER_BLOCKING 0x0 ;  /* 0x0000000000007b1d */ /* 0x000fe20000010000 */
[----:B------:R-:W-:-:S07]  /*2990*/  ISETP.NE.AND P1, PT, R3, RZ, PT ;  /* 0x000000ff0300720c */ /* 0x000fce0003f25270 */
[----:B------:R-:W2:Y:S01]  /*29a0*/  LDC R6, c[0x0][0x3b0] ;  /* 0x0000ec00ff067b82 */ /* 0x000ea20000000800 */
[----:B01----:R-:W0:Y:S01]  /*29b0*/  LDS R9, [R2] ;  /* 0x0000000002097984 */ /* 0x003e220000000800 */
[----:B--2---:R-:W-:-:S03]  /*29c0*/  ISETP.NE.AND P0, PT, R6, 0x40, PT ;  /* 0x000000400600780c */ /* 0x004fc60003f05270 */
[----:B0-----:R0:W-:Y:S10]  /*29d0*/  STG.E desc[UR10][R24.64], R9 ;  /* 0x0000000918007986 */ /* 0x0011f4000c10190a */
[----:B------:R-:W-:Y:S05]  /*29e0*/  @P0 BRA `(.L_x_22) ;  /* 0x00000000002c0947 */ /* 0x000fea0003800000 */
[----:B------:R-:W1:Y:S01]  /*29f0*/  S2UR UR5, SR_CgaCtaId ;  /* 0x00000000000579c3 */ /* 0x000e620000008800 */
[----:B------:R-:W-:Y:S01]  /*2a00*/  UMOV UR4, 0x400 ;  /* 0x0000040000047882 */ /* 0x000fe20000000000 */
[----:B------:R-:W-:Y:S01]  /*2a10*/  LEA R0, R0, R7, 0x5 ;  /* 0x0000000700007211 */ /* 0x000fe200078e28ff */
[----:B------:R-:W-:-:S03]  /*2a20*/  UIADD3 UR4, UPT, UPT, UR4, 0x6000, URZ ;  /* 0x0000600004047890 */ /* 0x000fc6000fffe0ff */
[----:B------:R-:W-:Y:S02]  /*2a30*/  LEA R5, R5, R0, 0xb ;  /* 0x0000000005057211 */ /* 0x000fe400078e58ff */
[----:B------:R-:W2:Y:S01]  /*2a40*/  LDC.64 R2, c[0x0][0x398] ;  /* 0x0000e600ff027b82 */ /* 0x000ea20000000a00 */
[----:B-1----:R-:W-:-:S06]  /*2a50*/  ULEA UR4, UR5, UR4, 0x18 ;  /* 0x0000000405047291 */ /* 0x002fcc000f8ec0ff */
[----:B------:R-:W-:Y:S01]  /*2a60*/  LEA R7, R0, UR4, 0x2 ;  /* 0x0000000400077c11 */ /* 0x000fe2000f8e10ff */
[----:B--2---:R-:W-:-:S05]  /*2a70*/  IMAD.WIDE.U32 R2, R5, 0x4, R2 ;  /* 0x0000000405027825 */ /* 0x004fca00078e0002 */
[----:B------:R-:W1:Y:S04]  /*2a80*/  LDS R7, [R7+0x80] ;  /* 0x0000800007077984 */ /* 0x000e680000000800 */
[----:B-1----:R1:W-:Y:S02]  /*2a90*/  STG.E desc[UR10][R2.64+0x80], R7 ;  /* 0x0000800702007986 */ /* 0x0023e4000c10190a */
.L_x_22:
[----:B------:R-:W-:Y:S05]  /*2aa0*/  @P1 EXIT ;  /* 0x000000000000194d */ /* 0x000fea0003800000 */
[----:B------:R-:W2:Y:S01]  /*2ab0*/  LDS R5, [R16] ;  /* 0x0000000010057984 */ /* 0x000ea20000000800 */
[----:B-1----:R-:W1:Y:S03]  /*2ac0*/  LDC.64 R2, c[0x0][0x3a0] ;  /* 0x0000e800ff027b82 */ /* 0x002e660000000a00 */
[----:B------:R-:W3:Y:S05]  /*2ad0*/  LDS R17, [R17] ;  /* 0x0000000011117984 */ /* 0x000eea0000000800 */
[----:B------:R-:W4:Y:S01]  /*2ae0*/  LDC.64 R6, c[0x0][0x3a8] ;  /* 0x0000ea00ff067b82 */ /* 0x000f220000000a00 */
[----:B-1----:R-:W-:-:S04]  /*2af0*/  IMAD.WIDE.U32 R2, R4, 0x4, R2 ;  /* 0x0000000404027825 */ /* 0x002fc800078e0002 */
[----:B----4-:R-:W-:Y:S01]  /*2b00*/  IMAD.WIDE.U32 R6, R4, 0x4, R6 ;  /* 0x0000000404067825 */ /* 0x010fe200078e0006 */
[----:B--2---:R-:W-:Y:S04]  /*2b10*/  STG.E desc[UR10][R2.64], R5 ;  /* 0x0000000502007986 */ /* 0x004fe8000c10190a */
[----:B---3--:R-:W-:Y:S01]  /*2b20*/  STG.E desc[UR10][R6.64], R17 ;  /* 0x0000001106007986 */ /* 0x008fe2000c10190a */
[----:B------:R-:W-:Y:S05]  /*2b30*/  EXIT ;  /* 0x000000000000794d */ /* 0x000fea0003800000 */
        .weak           $__internal_0_$__cuda_sm20_dblrcp_rn_slowpath_v3
        .type           $__internal_0_$__cuda_sm20_dblrcp_rn_slowpath_v3,@function
        .size           $__internal_0_$__cuda_sm20_dblrcp_rn_slowpath_v3,($__internal_1_$__cuda_sm20_sqrt_rn_f32_slowpath - $__internal_0_$__cuda_sm20_dblrcp_rn_slowpath_v3)
$__internal_0_$__cuda_sm20_dblrcp_rn_slowpath_v3:
[----:B------:R-:W-:-:S14]  /*2b40*/  DSETP.GTU.AND P1, PT, |R6|, +INF , PT ;  /* 0x7ff000000600742a */ /* 0x000fdc0003f2c200 */
[----:B------:R-:W-:Y:S05]  /*2b50*/  @P1 BRA `(.L_x_23) ;  /* 0x00000000007c1947 */ /* 0x000fea0003800000 */
[----:B------:R-:W-:-:S04]  /*2b60*/  LOP3.LUT R11, R7, 0x7fffffff, RZ, 0xc0, !PT ;  /* 0x7fffffff070b7812 */ /* 0x000fc800078ec0ff */
[----:B------:R-:W-:-:S04]  /*2b70*/  IADD3 R12, PT, PT, R11, -0x1, RZ ;  /* 0xffffffff0b0c7810 */ /* 0x000fc80007ffe0ff */
[----:B------:R-:W-:-:S13]  /*2b80*/  ISETP.GE.U32.AND P1, PT, R12, 0x7fefffff, PT ;  /* 0x7fefffff0c00780c */ /* 0x000fda0003f26070 */
[----:B------:R-:W-:Y:S02]  /*2b90*/  @P1 LOP3.LUT R13, R7, 0x7ff00000, RZ, 0x3c, !PT ;  /* 0x7ff00000070d1812 */ /* 0x000fe400078e3cff */
[----:B------:R-:W-:Y:S01]  /*2ba0*/  @P1 MOV R12, RZ ;  /* 0x000000ff000c1202 */ /* 0x000fe20000000f00 */
[----:B------:R-:W-:Y:S06]  /*2bb0*/  @P1 BRA `(.L_x_24) ;  /* 0x00000000006c1947 */ /* 0x000fec0003800000 */
[----:B------:R-:W-:-:S13]  /*2bc0*/  ISETP.GE.U32.AND P1, PT, R11, 0x1000001, PT ;  /* 0x010000010b00780c */ /* 0x000fda0003f26070 */
[----:B------:R-:W-:Y:S05]  /*2bd0*/  @!P1 BRA `(.L_x_25) ;  /* 0x0000000000349947 */ /* 0x000fea0003800000 */
[----:B------:R-:W-:Y:S02]  /*2be0*/  IADD3 R13, PT, PT, R7, -0x3fe00000, RZ ;  /* 0xc0200000070d7810 */ /* 0x000fe40007ffe0ff */
[----:B------:R-:W-:Y:S02]  /*2bf0*/  MOV R12, R6 ;  /* 0x00000006000c7202 */ /* 0x000fe40000000f00 */
[----:B------:R-:W0:Y:S04]  /*2c00*/  MUFU.RCP64H R15, R13 ;  /* 0x0000000d000f7308 */ /* 0x000e280000001800 */
[----:B0-----:R-:W-:-:S08]  /*2c10*/  DFMA R16, -R12, R14, 1 ;  /* 0x3ff000000c10742b */ /* 0x001fd0000000010e */
[----:B------:R-:W-:-:S08]  /*2c20*/  DFMA R16, R16, R16, R16 ;  /* 0x000000101010722b */ /* 0x000fd00000000010 */
[----:B------:R-:W-:-:S08]  /*2c30*/  DFMA R16, R14, R16, R14 ;  /* 0x000000100e10722b */ /* 0x000fd0000000000e */
[----:B------:R-:W-:-:S08]  /*2c40*/  DFMA R14, -R12, R16, 1 ;  /* 0x3ff000000c0e742b */ /* 0x000fd00000000110 */
[----:B------:R-:W-:-:S08]  /*2c50*/  DFMA R14, R16, R14, R16 ;  /* 0x0000000e100e722b */ /* 0x000fd00000000010 */
[----:B------:R-:W-:-:S08]  /*2c60*/  DMUL R14, R14, 2.2250738585072013831e-308 ;  /* 0x001000000e0e7828 */ /* 0x000fd00000000000 */
[----:B------:R-:W-:-:S08]  /*2c70*/  DFMA R6, -R6, R14, 1 ;  /* 0x3ff000000606742b */ /* 0x000fd0000000010e */
[----:B------:R-:W-:-:S08]  /*2c80*/  DFMA R6, R6, R6, R6 ;  /* 0x000000060606722b */ /* 0x000fd00000000006 */
[----:B------:R-:W-:Y:S01]  /*2c90*/  DFMA R12, R14, R6, R14 ;  /* 0x000000060e0c722b */ /* 0x000fe2000000000e */
[----:B------:R-:W-:Y:S10]  /*2ca0*/  BRA `(.L_x_24) ;  /* 0x0000000000307947 */ /* 0x000ff40003800000 */
.L_x_25:
[----:B------:R-:W-:Y:S01]  /*2cb0*/  DMUL R6, R6, 8.11296384146066816958e+31 ;  /* 0x4690000006067828 */ /* 0x000fe20000000000 */
[----:B------:R-:W-:-:S05]  /*2cc0*/  MOV R12, R14 ;  /* 0x0000000e000c7202 */ /* 0x000fca0000000f00 */
[----:B------:R-:W0:Y:S02]  /*2cd0*/  MUFU.RCP64H R13, R7 ;  /* 0x00000007000d7308 */ /* 0x000e240000001800 */
[----:B0-----:R-:W-:-:S08]  /*2ce0*/  DFMA R14, -R6, R12, 1 ;  /* 0x3ff00000060e742b */ /* 0x001fd0000000010c */
[----:B------:R-:W-:-:S08]  /*2cf0*/  DFMA R14, R14, R14, R14 ;  /* 0x0000000e0e0e722b */ /* 0x000fd0000000000e */
[----:B------:R-:W-:-:S08]  /*2d00*/  DFMA R14, R12, R14, R12 ;  /* 0x0000000e0c0e722b */ /* 0x000fd0000000000c */
[----:B------:R-:W-:-:S08]  /*2d10*/  DFMA R12, -R6, R14, 1 ;  /* 0x3ff00000060c742b */ /* 0x000fd0000000010e */
[----:B------:R-:W-:-:S08]  /*2d20*/  DFMA R12, R14, R12, R14 ;  /* 0x0000000c0e0c722b */ /* 0x000fd0000000000e */
[----:B------:R-:W-:Y:S01]  /*2d30*/  DMUL R12, R12, 8.11296384146066816958e+31 ;  /* 0x469000000c0c7828 */ /* 0x000fe20000000000 */
[----:B------:R-:W-:Y:S10]  /*2d40*/  BRA `(.L_x_24) ;  /* 0x0000000000087947 */ /* 0x000ff40003800000 */
.L_x_23:
[----:B------:R-:W-:Y:S02]  /*2d50*/  LOP3.LUT R13, R7, 0x80000, RZ, 0xfc, !PT ;  /* 0x00080000070d7812 */ /* 0x000fe400078efcff */
[----:B------:R-:W-:-:S07]  /*2d60*/  MOV R12, R6 ;  /* 0x00000006000c7202 */ /* 0x000fce0000000f00 */
.L_x_24:
[----:B------:R-:W-:-:S04]  /*2d70*/  MOV R11, 0x0 ;  /* 0x00000000000b7802 */ /* 0x000fc80000000f00 */
[----:B------:R-:W-:Y:S05]  /*2d80*/  RET.REL.NODEC R10 `(_Z22flash_attention_kernelPfS_S_S_S_S_ii) ;  /* 0xffffffd00a9c7950 */ /* 0x000fea0003c3ffff */
        .weak           $__internal_1_$__cuda_sm20_sqrt_rn_f32_slowpath
        .type           $__internal_1_$__cuda_sm20_sqrt_rn_f32_slowpath,@function
        .size           $__internal_1_$__cuda_sm20_sqrt_rn_f32_slowpath,($__internal_2_$__cuda_sm3x_div_rn_noftz_f32_slowpath - $__internal_1_$__cuda_sm20_sqrt_rn_f32_slowpath)
$__internal_1_$__cuda_sm20_sqrt_rn_f32_slowpath:
[----:B------:R-:W-:-:S13]  /*2d90*/  LOP3.LUT P1, RZ, R6, 0x7fffffff, RZ, 0xc0, !PT ;  /* 0x7fffffff06ff7812 */ /* 0x000fda000782c0ff */
[----:B------:R-:W-:Y:S01]  /*2da0*/  @!P1 MOV R7, R6 ;  /* 0x0000000600079202 */ /* 0x000fe20000000f00 */
[----:B------:R-:W-:Y:S06]  /*2db0*/  @!P1 BRA `(.L_x_26) ;  /* 0x0000000000449947 */ /* 0x000fec0003800000 */
[----:B------:R-:W-:-:S13]  /*2dc0*/  FSETP.GEU.FTZ.AND P1, PT, R6, RZ, PT ;  /* 0x000000ff0600720b */ /* 0x000fda0003f3e000 */
[----:B------:R-:W-:Y:S01]  /*2dd0*/  @!P1 MOV R7, 0x7fffffff ;  /* 0x7fffffff00079802 */ /* 0x000fe20000000f00 */
[----:B------:R-:W-:Y:S06]  /*2de0*/  @!P1 BRA `(.L_x_26) ;  /* 0x0000000000389947 */ /* 0x000fec0003800000 */
[----:B------:R-:W-:-:S13]  /*2df0*/  FSETP.GTU.FTZ.AND P1, PT, |R6|, +INF , PT ;  /* 0x7f8000000600780b */ /* 0x000fda0003f3c200 */
[----:B------:R-:W-:Y:S01]  /*2e00*/  @P1 FADD.FTZ R7, R6, 1 ;  /* 0x3f80000006071421 */ /* 0x000fe20000010000 */
[----:B------:R-:W-:Y:S06]  /*2e10*/  @P1 BRA `(.L_x_26) ;  /* 0x00000000002c1947 */ /* 0x000fec0003800000 */
[----:B------:R-:W-:-:S13]  /*2e20*/  FSETP.NEU.FTZ.AND P1, PT, |R6|, +INF , PT ;  /* 0x7f8000000600780b */ /* 0x000fda0003f3d200 */
[----:B------:R-:W-:Y:S01]  /*2e30*/  @!P1 MOV R7, R6 ;  /* 0x0000000600079202 */ /* 0x000fe20000000f00 */
[----:B------:R-:W-:Y:S06]  /*2e40*/  @!P1 BRA `(.L_x_26) ;  /* 0x0000000000209947 */ /* 0x000fec0003800000 */
[----:B------:R-:W-:-:S04]  /*2e50*/  FFMA R6, R6, 1.84467440737095516160e+19, RZ ;  /* 0x5f80000006067823 */ /* 0x000fc800000000ff */
[----:B------:R-:W0:Y:S02]  /*2e60*/  MUFU.RSQ R7, R6 ;  /* 0x0000000600077308 */ /* 0x000e240000001400 */
[----:B0-----:R-:W-:Y:S01]  /*2e70*/  FMUL.FTZ R11, R6, R7 ;  /* 0x00000007060b7220 */ /* 0x001fe20000410000 */
[----:B------:R-:W-:-:S03]  /*2e80*/  FMUL.FTZ R7, R7, 0.5 ;  /* 0x3f00000007077820 */ /* 0x000fc60000410000 */
[----:B------:R-:W-:-:S04]  /*2e90*/  FADD.FTZ R10, -R11, -RZ ;  /* 0x800000ff0b0a7221 */ /* 0x000fc80000010100 */
[----:B------:R-:W-:-:S04]  /*2ea0*/  FFMA R10, R11, R10, R6 ;  /* 0x0000000a0b0a7223 */ /* 0x000fc80000000006 */
[----:B------:R-:W-:-:S04]  /*2eb0*/  FFMA R7, R10, R7, R11 ;  /* 0x000000070a077223 */ /* 0x000fc8000000000b */
[----:B------:R-:W-:-:S07]  /*2ec0*/  FMUL.FTZ R7, R7, 2.3283064365386962891e-10 ;  /* 0x2f80000007077820 */ /* 0x000fce0000410000 */
.L_x_26:
[----:B------:R-:W-:Y:S01]  /*2ed0*/  MOV R10, R7 ;  /* 0x00000007000a7202 */ /* 0x000fe20000000f00 */
[----:B------:R-:W-:Y:S01]  /*2ee0*/  HFMA2 R7, -RZ, RZ, 0, 0 ;  /* 0x00000000ff077431 */ /* 0x000fe200000001ff */
[----:B------:R-:W-:-:S04]  /*2ef0*/  MOV R6, R12 ;  /* 0x0000000c00067202 */ /* 0x000fc80000000f00 */
[----:B------:R-:W-:Y:S05]  /*2f00*/  RET.REL.NODEC R6 `(_Z22flash_attention_kernelPfS_S_S_S_S_ii) ;  /* 0xffffffd0063c7950 */ /* 0x000fea0003c3ffff */
        .weak           $__internal_2_$__cuda_sm3x_div_rn_noftz_f32_slowpath
        .type           $__internal_2_$__cuda_sm3x_div_rn_noftz_f32_slowpath,@function
        .size           $__internal_2_$__cuda_sm3x_div_rn_noftz_f32_slowpath,(.L_x_41 - $__internal_2_$__cuda_sm3x_div_rn_noftz_f32_slowpath)
$__internal_2_$__cuda_sm3x_div_rn_noftz_f32_slowpath:
[----:B------:R-:W-:Y:S01]  /*2f10*/  SHF.R.U32.HI R12, RZ, 0x17, R9 ;  /* 0x00000017ff0c7819 */ /* 0x000fe20000011609 */
[----:B------:R-:W-:Y:S01]  /*2f20*/  BSSY.RECONVERGENT B1, `(.L_x_27) ;  /* 0x0000062000017945 */ /* 0x000fe20003800200 */
[----:B------:R-:W-:Y:S02]  /*2f30*/  SHF.R.U32.HI R14, RZ, 0x17, R6 ;  /* 0x00000017ff0e7819 */ /* 0x000fe40000011606 */
[----:B------:R-:W-:Y:S02]  /*2f40*/  LOP3.LUT R12, R12, 0xff, RZ, 0xc0, !PT ;  /* 0x000000ff0c0c7812 */ /* 0x000fe400078ec0ff */
[----:B------:R-:W-:Y:S02]  /*2f50*/  LOP3.LUT R23, R14, 0xff, RZ, 0xc0, !PT ;  /* 0x000000ff0e177812 */ /* 0x000fe400078ec0ff */
[----:B------:R-:W-:Y:S02]  /*2f60*/  IADD3 R20, PT, PT, R12, -0x1, RZ ;  /* 0xffffffff0c147810 */ /* 0x000fe40007ffe0ff */
[----:B------:R-:W-:-:S02]  /*2f70*/  IADD3 R15, PT, PT, R23, -0x1, RZ ;  /* 0xffffffff170f7810 */ /* 0x000fc40007ffe0ff */
[----:B------:R-:W-:-:S04]  /*2f80*/  ISETP.GT.U32.AND P0, PT, R20, 0xfd, PT ;  /* 0x000000fd1400780c */ /* 0x000fc80003f04070 */
[----:B------:R-:W-:-:S13]  /*2f90*/  ISETP.GT.U32.OR P0, PT, R15, 0xfd, P0 ;  /* 0x000000fd0f00780c */ /* 0x000fda0000704470 */
[----:B------:R-:W-:Y:S01]  /*2fa0*/  @!P0 MOV R14, RZ ;  /* 0x000000ff000e8202 */ /* 0x000fe20000000f00 */
[----:B------:R-:W-:Y:S06]  /*2fb0*/  @!P0 BRA `(.L_x_28) ;  /* 0x00000000005c8947 */ /* 0x000fec0003800000 */
[----:B------:R-:W-:Y:S02]  /*2fc0*/  FSETP.GTU.FTZ.AND P0, PT, |R6|, +INF , PT ;  /* 0x7f8000000600780b */ /* 0x000fe40003f1c200 */
[----:B------:R-:W-:-:S04]  /*2fd0*/  FSETP.GTU.FTZ.AND P1, PT, |R9|, +INF , PT ;  /* 0x7f8000000900780b */ /* 0x000fc80003f3c200 */
[----:B------:R-:W-:-:S13]  /*2fe0*/  PLOP3.LUT P0, PT, P0, P1, PT, 0xf8, 0x8f ;  /* 0x00000000008f781c */ /* 0x000fda0000703f70 */
[----:B------:R-:W-:Y:S05]  /*2ff0*/  @P0 BRA `(.L_x_29) ;  /* 0x00000004004c0947 */ /* 0x000fea0003800000 */
[----:B------:R-:W-:-:S13]  /*3000*/  LOP3.LUT P0, RZ, R9, 0x7fffffff, R6, 0xc8, !PT ;  /* 0x7fffffff09ff7812 */ /* 0x000fda000780c806 */
[----:B------:R-:W-:Y:S05]  /*3010*/  @!P0 BRA `(.L_x_30) ;  /* 0x00000004003c8947 */ /* 0x000fea0003800000 */
[C---:B------:R-:W-:Y:S02]  /*3020*/  FSETP.NEU.FTZ.AND P3, PT, |R6|.reuse, +INF , PT ;  /* 0x7f8000000600780b */ /* 0x040fe40003f7d200 */
[----:B------:R-:W-:Y:S02]  /*3030*/  FSETP.NEU.FTZ.AND P1, PT, |R9|, +INF , PT ;  /* 0x7f8000000900780b */ /* 0x000fe40003f3d200 */
[----:B------:R-:W-:-:S11]  /*3040*/  FSETP.NEU.FTZ.AND P0, PT, |R6|, +INF , PT ;  /* 0x7f8000000600780b */ /* 0x000fd60003f1d200 */
[----:B------:R-:W-:Y:S05]  /*3050*/  @!P1 BRA !P3, `(.L_x_30) ;  /* 0x00000004002c9947 */ /* 0x000fea0005800000 */
[----:B------:R-:W-:-:S04]  /*3060*/  LOP3.LUT P3, RZ, R6, 0x7fffffff, RZ, 0xc0, !PT ;  /* 0x7fffffff06ff7812 */ /* 0x000fc8000786c0ff */
[----:B------:R-:W-:-:S13]  /*3070*/  PLOP3.LUT P1, PT, P1, P3, PT, 0x2f, 0xf2 ;  /* 0x0000000000f2781c */ /* 0x000fda0000f26577 */
[----:B------:R-:W-:Y:S05]  /*3080*/  @P1 BRA `(.L_x_31) ;  /* 0x0000000400181947 */ /* 0x000fea0003800000 */
[----:B------:R-:W-:-:S04]  /*3090*/  LOP3.LUT P1, RZ, R9, 0x7fffffff, RZ, 0xc0, !PT ;  /* 0x7fffffff09ff7812 */ /* 0x000fc8000782c0ff */
[----:B------:R-:W-:-:S13]  /*30a0*/  PLOP3.LUT P0, PT, P0, P1, PT, 0x2f, 0xf2 ;  /* 0x0000000000f2781c */ /* 0x000fda0000702577 */
[----:B------:R-:W-:Y:S05]  /*30b0*/  @P0 BRA `(.L_x_32) ;  /* 0x0000000400000947 */ /* 0x000fea0003800000 */
[----:B------:R-:W-:Y:S02]  /*30c0*/  ISETP.GE.AND P0, PT, R15, RZ, PT ;  /* 0x000000ff0f00720c */ /* 0x000fe40003f06270 */
[----:B------:R-:W-:-:S11]  /*30d0*/  ISETP.GE.AND P1, PT, R20, RZ, PT ;  /* 0x000000ff1400720c */ /* 0x000fd60003f26270 */
[----:B------:R-:W-:Y:S01]  /*30e0*/  @P0 MOV R14, RZ ;  /* 0x000000ff000e0202 */ /* 0x000fe20000000f00 */
[----:B------:R-:W-:Y:S01]  /*30f0*/  @!P0 FFMA R6, R6, 1.84467440737095516160e+19, RZ ;  /* 0x5f80000006068823 */ /* 0x000fe200000000ff */
[----:B------:R-:W-:Y:S01]  /*3100*/  @!P0 MOV R14, 0xffffffc0 ;  /* 0xffffffc0000e8802 */ /* 0x000fe20000000f00 */
[----:B------:R-:W-:-:S03]  /*3110*/  @!P1 FFMA R9, R9, 1.84467440737095516160e+19, RZ ;  /* 0x5f80000009099823 */ /* 0x000fc600000000ff */
[----:B------:R-:W-:-:S07]  /*3120*/  @!P1 IADD3 R14, PT, PT, R14, 0x40, RZ ;  /* 0x000000400e0e9810 */ /* 0x000fce0007ffe0ff */
.L_x_28:
[----:B------:R-:W-:Y:S01]  /*3130*/  LEA R20, R12, 0xc0800000, 0x17 ;  /* 0xc08000000c147811 */ /* 0x000fe200078eb8ff */
[----:B------:R-:W-:Y:S03]  /*3140*/  BSSY.RECONVERGENT B2, `(.L_x_33) ;  /* 0x0000036000027945 */ /* 0x000fe60003800200 */
[----:B------:R-:W-:Y:S02]  /*3150*/  IADD3 R22, PT, PT, -R20, R9, RZ ;  /* 0x0000000914167210 */ /* 0x000fe40007ffe1ff */
[----:B------:R-:W-:Y:S02]  /*3160*/  IADD3 R9, PT, PT, R23, -0x7f, RZ ;  /* 0xffffff8117097810 */ /* 0x000fe40007ffe0ff */
[----:B------:R-:W0:Y:S01]  /*3170*/  MUFU.RCP R15, R22 ;  /* 0x00000016000f7308 */ /* 0x000e220000001000 */
[----:B------:R-:W-:Y:S02]  /*3180*/  FADD.FTZ R21, -R22, -RZ ;  /* 0x800000ff16157221 */ /* 0x000fe40000010100 */
[----:B------:R-:W-:-:S02]  /*3190*/  IMAD R6, R9, -0x800000, R6 ;  /* 0xff80000009067824 */ /* 0x000fc400078e0206 */
[----:B0-----:R-:W-:-:S04]  /*31a0*/  FFMA R20, R15, R21, 1 ;  /* 0x3f8000000f147423 */ /* 0x001fc80000000015 */
[----:B------:R-:W-:-:S04]  /*31b0*/  FFMA R15, R15, R20, R15 ;  /* 0x000000140f0f7223 */ /* 0x000fc8000000000f */
[----:B------:R-:W-:-:S04]  /*31c0*/  FFMA R20, R6, R15, RZ ;  /* 0x0000000f06147223 */ /* 0x000fc800000000ff */
[----:B------:R-:W-:-:S04]  /*31d0*/  FFMA R23, R21, R20, R6 ;  /* 0x0000001415177223 */ /* 0x000fc80000000006 */
[----:B------:R-:W-:Y:S01]  /*31e0*/  FFMA R20, R15, R23, R20 ;  /* 0x000000170f147223 */ /* 0x000fe20000000014 */
[----:B------:R-:W-:-:S03]  /*31f0*/  IADD3 R23, PT, PT, R9, 0x7f, -R12 ;  /* 0x0000007f09177810 */ /* 0x000fc60007ffe80c */
[----:B------:R-:W-:Y:S01]  /*3200*/  FFMA R21, R21, R20, R6 ;  /* 0x0000001415157223 */ /* 0x000fe20000000006 */
[----:B------:R-:W-:-:S03]  /*3210*/  IADD3 R23, PT, PT, R23, R14, RZ ;  /* 0x0000000e17177210 */ /* 0x000fc60007ffe0ff */
[----:B------:R-:W-:-:S05]  /*3220*/  FFMA R6, R15, R21, R20 ;  /* 0x000000150f067223 */ /* 0x000fca0000000014 */
[----:B------:R-:W-:-:S04]  /*3230*/  SHF.R.U32.HI R9, RZ, 0x17, R6 ;  /* 0x00000017ff097819 */ /* 0x000fc80000011606 */
[----:B------:R-:W-:-:S04]  /*3240*/  LOP3.LUT R9, R9, 0xff, RZ, 0xc0, !PT ;  /* 0x000000ff09097812 */ /* 0x000fc800078ec0ff */
[----:B------:R-:W-:-:S04]  /*3250*/  IADD3 R14, PT, PT, R9, R23, RZ ;  /* 0x00000017090e7210 */ /* 0x000fc80007ffe0ff */
[----:B------:R-:W-:-:S04]  /*3260*/  IADD3 R9, PT, PT, R14, -0x1, RZ ;  /* 0xffffffff0e097810 */ /* 0x000fc80007ffe0ff */
[----:B------:R-:W-:-:S13]  /*3270*/  ISETP.GE.U32.AND P0, PT, R9, 0xfe, PT ;  /* 0x000000fe0900780c */ /* 0x000fda0003f06070 */
[----:B------:R-:W-:Y:S05]  /*3280*/  @!P0 BRA `(.L_x_34) ;  /* 0x0000000000808947 */ /* 0x000fea0003800000 */
[----:B------:R-:W-:-:S13]  /*3290*/  ISETP.GT.AND P0, PT, R14, 0xfe, PT ;  /* 0x000000fe0e00780c */ /* 0x000fda0003f04270 */
[----:B------:R-:W-:Y:S05]  /*32a0*/  @P0 BRA `(.L_x_35) ;  /* 0x00000000006c0947 */ /* 0x000fea0003800000 */
[----:B------:R-:W-:-:S13]  /*32b0*/  ISETP.GE.AND P0, PT, R14, 0x1, PT ;  /* 0x000000010e00780c */ /* 0x000fda0003f06270 */
[----:B------:R-:W-:Y:S05]  /*32c0*/  @P0 BRA `(.L_x_36) ;  /* 0x0000000000740947 */ /* 0x000fea0003800000 */
[----:B------:R-:W-:Y:S02]  /*32d0*/  ISETP.GE.AND P0, PT, R14, -0x18, PT ;  /* 0xffffffe80e00780c */ /* 0x000fe40003f06270 */
[----:B------:R-:W-:-:S11]  /*32e0*/  LOP3.LUT R6, R6, 0x80000000, RZ, 0xc0, !PT ;  /* 0x8000000006067812 */ /* 0x000fd600078ec0ff */
[----:B------:R-:W-:Y:S05]  /*32f0*/  @!P0 BRA `(.L_x_36) ;  /* 0x0000000000688947 */ /* 0x000fea0003800000 */
[-CC-:B------:R-:W-:Y:S01]  /*3300*/  FFMA.RZ R9, R15, R21.reuse, R20.reuse ;  /* 0x000000150f097223 */ /* 0x180fe2000000c014 */
[C---:B------:R-:W-:Y:S02]  /*3310*/  ISETP.NE.AND P3, PT, R14.reuse, RZ, PT ;  /* 0x000000ff0e00720c */ /* 0x040fe40003f65270 */
[C---:B------:R-:W-:Y:S02]  /*3320*/  ISETP.NE.AND P1, PT, R14.reuse, RZ, PT ;  /* 0x000000ff0e00720c */ /* 0x040fe40003f25270 */
[----:B------:R-:W-:Y:S01]  /*3330*/  LOP3.LUT R12, R9, 0x7fffff, RZ, 0xc0, !PT ;  /* 0x007fffff090c7812 */ /* 0x000fe200078ec0ff */
[CCC-:B------:R-:W-:Y:S01]  /*3340*/  FFMA.RP R9, R15.reuse, R21.reuse, R20.reuse ;  /* 0x000000150f097223 */ /* 0x1c0fe20000008014 */
[----:B------:R-:W-:Y:S01]  /*3350*/  FFMA.RM R20, R15, R21, R20 ;  /* 0x000000150f147223 */ /* 0x000fe20000004014 */
[----:B------:R-:W-:Y:S02]  /*3360*/  IADD3 R15, PT, PT, R14, 0x20, RZ ;  /* 0x000000200e0f7810 */ /* 0x000fe40007ffe0ff */
[----:B------:R-:W-:-:S02]  /*3370*/  LOP3.LUT R12, R12, 0x800000, RZ, 0xfc, !PT ;  /* 0x008000000c0c7812 */ /* 0x000fc400078efcff */
[----:B------:R-:W-:Y:S02]  /*3380*/  IADD3 R14, PT, PT, -R14, RZ, RZ ;  /* 0x000000ff0e0e7210 */ /* 0x000fe40007ffe1ff */
[----:B------:R-:W-:Y:S02]  /*3390*/  SHF.L.U32 R15, R12, R15, RZ ;  /* 0x0000000f0c0f7219 */ /* 0x000fe400000006ff */
[----:B------:R-:W-:Y:S02]  /*33a0*/  FSETP.NEU.FTZ.AND P0, PT, R9, R20, PT ;  /* 0x000000140900720b */ /* 0x000fe40003f1d000 */
[----:B------:R-:W-:Y:S02]  /*33b0*/  SEL R9, R14, RZ, P3 ;  /* 0x000000ff0e097207 */ /* 0x000fe40001800000 */
[----:B------:R-:W-:Y:S02]  /*33c0*/  ISETP.NE.AND P1, PT, R15, RZ, P1 ;  /* 0x000000ff0f00720c */ /* 0x000fe40000f25270 */
[----:B------:R-:W-:-:S02]  /*33d0*/  SHF.R.U32.HI R9, RZ, R9, R12 ;  /* 0x00000009ff097219 */ /* 0x000fc4000001160c */
[----:B------:R-:W-:Y:S02]  /*33e0*/  PLOP3.LUT P0, PT, P0, P1, PT, 0xf8, 0x8f ;  /* 0x00000000008f781c */ /* 0x000fe40000703f70 */
[----:B------:R-:W-:Y:S02]  /*33f0*/  SHF.R.U32.HI R15, RZ, 0x1, R9 ;  /* 0x00000001ff0f7819 */ /* 0x000fe40000011609 */
[----:B------:R-:W-:-:S04]  /*3400*/  SEL R12, RZ, 0x1, !P0 ;  /* 0x00000001ff0c7807 */ /* 0x000fc80004000000 */
[----:B------:R-:W-:-:S04]  /*3410*/  LOP3.LUT R12, R12, 0x1, R15, 0xf8, !PT ;  /* 0x000000010c0c7812 */ /* 0x000fc800078ef80f */
[----:B------:R-:W-:-:S04]  /*3420*/  LOP3.LUT R12, R12, R9, RZ, 0xc0, !PT ;  /* 0x000000090c0c7212 */ /* 0x000fc800078ec0ff */
[----:B------:R-:W-:-:S04]  /*3430*/  IADD3 R15, PT, PT, R15, R12, RZ ;  /* 0x0000000c0f0f7210 */ /* 0x000fc80007ffe0ff */
[----:B------:R-:W-:Y:S01]  /*3440*/  LOP3.LUT R6, R15, R6, RZ, 0xfc, !PT ;  /* 0x000000060f067212 */ /* 0x000fe200078efcff */
[----:B------:R-:W-:Y:S06]  /*3450*/  BRA `(.L_x_36) ;  /* 0x0000000000107947 */ /* 0x000fec0003800000 */
.L_x_35:
[----:B------:R-:W-:-:S04]  /*3460*/  LOP3.LUT R6, R6, 0x80000000, RZ, 0xc0, !PT ;  /* 0x8000000006067812 */ /* 0x000fc800078ec0ff */
[----:B------:R-:W-:Y:S01]  /*3470*/  LOP3.LUT R6, R6, 0x7f800000, RZ, 0xfc, !PT ;  /* 0x7f80000006067812 */ /* 0x000fe200078efcff */
[----:B------:R-:W-:Y:S06]  /*3480*/  BRA `(.L_x_36) ;  /* 0x0000000000047947 */ /* 0x000fec0003800000 */
.L_x_34:
[----:B------:R-:W-:-:S07]  /*3490*/  LEA R6, R23, R6, 0x17 ;  /* 0x0000000617067211 */ /* 0x000fce00078eb8ff */
.L_x_36:
[----:B------:R-:W-:Y:S05]  /*34a0*/  BSYNC.RECONVERGENT B2 ;  /* 0x0000000000027941 */ /* 0x000fea0003800200 */
.L_x_33:
[----:B------:R-:W-:Y:S05]  /*34b0*/  BRA `(.L_x_37) ;  /* 0x0000000000207947 */ /* 0x000fea0003800000 */
.L_x_32:
[----:B------:R-:W-:-:S04]  /*34c0*/  LOP3.LUT R6, R9, 0x80000000, R6, 0x48, !PT ;  /* 0x8000000009067812 */ /* 0x000fc800078e4806 */
[----:B------:R-:W-:Y:S01]  /*34d0*/  LOP3.LUT R6, R6, 0x7f800000, RZ, 0xfc, !PT ;  /* 0x7f80000006067812 */ /* 0x000fe200078efcff */
[----:B------:R-:W-:Y:S06]  /*34e0*/  BRA `(.L_x_37) ;  /* 0x0000000000147947 */ /* 0x000fec0003800000 */
.L_x_31:
[----:B------:R-:W-:Y:S01]  /*34f0*/  LOP3.LUT R6, R9, 0x80000000, R6, 0x48, !PT ;  /* 0x8000000009067812 */ /* 0x000fe200078e4806 */
[----:B------:R-:W-:Y:S06]  /*3500*/  BRA `(.L_x_37) ;  /* 0x00000000000c7947 */ /* 0x000fec0003800000 */
.L_x_30:
[----:B------:R-:W0:Y:S01]  /*3510*/  MUFU.RSQ R6, -QNAN ;  /* 0xffc0000000067908 */ /* 0x000e220000001400 */
[----:B------:R-:W-:Y:S05]  /*3520*/  BRA `(.L_x_37) ;  /* 0x0000000000047947 */ /* 0x000fea0003800000 */
.L_x_29:
[----:B------:R-:W-:-:S07]  /*3530*/  FADD.FTZ R6, R6, R9 ;  /* 0x0000000906067221 */ /* 0x000fce0000010000 */
.L_x_37:
[----:B------:R-:W-:Y:S05]  /*3540*/  BSYNC.RECONVERGENT B1 ;  /* 0x0000000000017941 */ /* 0x000fea0003800200 */
.L_x_27:
[----:B------:R-:W-:-:S04]  /*3550*/  HFMA2 R9, -RZ, RZ, 0, 0 ;  /* 0x00000000ff097431 */ /* 0x000fc800000001ff */
[----:B0-----:R-:W-:Y:S05]  /*3560*/  RET.REL.NODEC R8 `(_Z22flash_attention_kernelPfS_S_S_S_S_ii) ;  /* 0xffffffc808a47950 */ /* 0x001fea0003c3ffff */
.L_x_38:
[----:B------:R-:W-:-:S00]  /*3570*/  BRA `(.L_x_38) ;  /* 0xfffffffc00fc7947 */ /* 0x000fc0000383ffff */
[----:B------:R-:W-:-:S00]  /*3580*/  NOP ;  /* 0x0000000000007918 */ /* 0x000fc00000000000 */
[----:B------:R-:W-:-:S00]  /*3590*/  NOP ;  /* 0x0000000000007918 */ /* 0x000fc00000000000 */
[----:B------:R-:W-:-:S00]  /*35a0*/  NOP ;  /* 0x0000000000007918 */ /* 0x000fc00000000000 */
[----:B------:R-:W-:-:S00]  /*35b0*/  NOP ;  /* 0x0000000000007918 */ /* 0x000fc00000000000 */
[----:B------:R-:W-:-:S00]  /*35c0*/  NOP ;  /* 0x0000000000007918 */ /* 0x000fc00000000000 */
[----:B------:R-:W-:-:S00]  /*35d0*/  NOP ;  /* 0x0000000000007918 */ /* 0x000fc00000000000 */
[----:B------:R-:W-:-:S00]  /*35e0*/  NOP ;  /* 0x0000000000007918 */ /* 0x000fc00000000000 */
[----:B------:R-:W-:-:S00]  /*35f0*/  NOP ;  /* 0x0000000000007918 */ /* 0x000fc00000000000 */
.L_x_41:


//--------------------- .nv.shared._Z22flash_attention_kernelPfS_S_S_S_S_ii --------------------------
	.section	.nv.shared._Z22flash_attention_kernelPfS_S_S_S_S_ii,"aw",@nobits
	.sectionflags	@""
	.align	4
.nv.shared._Z22flash_attention_kernelPfS_S_S_S_S_ii:
	.zero		42752


//--------------------- .nv.shared.reserved.0     --------------------------
	.section	.nv.shared.reserved.0,"aw",@nobits
	.weak		__nv_reservedSMEM_offset_0_alias
	.size		__nv_reservedSMEM_offset_0_alias, 0, 64
	.other		__nv_reservedSMEM_offset_0_alias,@"STO_CUDA_RESERVED_SHARED STV_DEFAULT"
__nv_reservedSMEM_offset_0_alias:
	.zero		0
	.zero		64


//--------------------- .nv.constant0._Z22flash_attention_kernelPfS_S_S_S_S_ii --------------------------
	.section	.nv.constant0._Z22flash_attention_kernelPfS_S_S_S_S_ii,"a",@progbits
	.sectionflags	@""
	.align	4
.nv.constant0._Z22flash_attention_kernelPfS_S_S_S_S_ii:
	.zero		952


//--------------------- SYMBOLS --------------------------

	.type		.nv.reservedSmem.offset0,@object
	.size		.nv.reservedSmem.offset0,0x4
	.type		.nv.reservedSmem.cap,@object
	.size		.nv.reservedSmem.cap,0x4
